	.target	sm_90a

	.elftype	@"ET_EXEC"


//--------------------- .note.nv.tkinfo           --------------------------
	.section	.note.nv.tkinfo,"",@"SHT_NOTE"
	.sectionflags	@"SHF_NOTE_NV_TKINFO"
	.tkinfo
        /*0018*/ 	.word	0x00000002
        /*0030*/ 	.string	""
        /*0030*/ 	.string	"ptxas"
        /*0030*/ 	.string	"Cuda compilation tools, release 13.0, V13.0.88"
        /*0030*/ 	.string	"Build cuda_13.0.r13.0/compiler.36424714_0"
        /*0030*/ 	.string	"-arch sm_90a -m 64 "



//--------------------- .note.nv.cuinfo           --------------------------
	.section	.note.nv.cuinfo,"",@"SHT_NOTE"
	.sectionflags	@"SHF_NOTE_NV_CUINFO"
        /*0018*/ 	.short	0x0002
        /*001a*/ 	.short	0x005a
        /*001c*/ 	.short	0x0082
	.zero		2


//--------------------- .nv.info                  --------------------------
	.section	.nv.info,"",@"SHT_CUDA_INFO"
	.align	4


	//----- nvinfo : EIATTR_REGCOUNT
	.align		4
        /*0000*/ 	.byte	0x04, 0x2f
        /*0002*/ 	.short	(.L_15 - .L_14)
	.align		4
.L_14:
        /*0004*/ 	.word	index@(_ZN7cutlass13device_kernelINS_4gemm6kernel13GemmUniversalIN4cute5tupleIJiiiiEEENS1_10collective13CollectiveMmaINS1_34MainloopSm90TmaGmmaWarpSpecializedILi3ENS5_IJNS4_1CILi2EEESB_NSA_ILi1EEEEEENS1_35KernelTmaWarpSpecializedCooperativeEEENS5_IJNSA_ILi256EEESG_NSA_ILi128EEEEEENS_6half_tENS5_IJlSC_lEEESJ_SK_NS4_8TiledMMAINS4_8MMA_AtomIJNS4_4SM904GMMA26MMA_64x256x16_F32F16F16_SSILNSO_5MajorE0ELSQ_0ELNSO_7ScaleInE1ELSR_1EEEEEENS4_6LayoutINS5_IJSB_SC_SC_EEENS5_IJSC_NSA_ILi0EEESW_EEEEENS5_IJNS4_10UnderscoreESZ_SZ_EEEEENS4_23SM90_TMA_LOAD_MULTICASTENS4_14ComposedLayoutINS4_7SwizzleILi3ELi4ELi3EEENS4_18smem_ptr_flag_bitsILi16EEENSU_INS5_IJNSA_ILi8EEENSA_ILi64EEEEEENS5_IJS19_SC_EEEEEEEvNS4_8identityES12_S1D_vS1E_EENS_8epilogue10collective6detail29Sm90TmaWarpSpecializedAdapterINS1H_15DefaultEpilogueISJ_SK_SK_NS1G_6thread17LinearCombinationISJ_Li1EffLNS1L_9ScaleType4KindE0ELNS_15FloatRoundStyleE2ESJ_EENS1_15EpilogueDefaultEEEEEvvEEEEvNT_6ParamsE)
        /*0008*/ 	.word	0x000000a8


	//----- nvinfo : EIATTR_FRAME_SIZE
	.align		4
.L_15:
        /*000c*/ 	.byte	0x04, 0x11
        /*000e*/ 	.short	(.L_17 - .L_16)
	.align		4
.L_16:
        /*0010*/ 	.word	index@(_ZN7cutlass13device_kernelINS_4gemm6kernel13GemmUniversalIN4cute5tupleIJiiiiEEENS1_10collective13CollectiveMmaINS1_34MainloopSm90TmaGmmaWarpSpecializedILi3ENS5_IJNS4_1CILi2EEESB_NSA_ILi1EEEEEENS1_35KernelTmaWarpSpecializedCooperativeEEENS5_IJNSA_ILi256EEESG_NSA_ILi128EEEEEENS_6half_tENS5_IJlSC_lEEESJ_SK_NS4_8TiledMMAINS4_8MMA_AtomIJNS4_4SM904GMMA26MMA_64x256x16_F32F16F16_SSILNSO_5MajorE0ELSQ_0ELNSO_7ScaleInE1ELSR_1EEEEEENS4_6LayoutINS5_IJSB_SC_SC_EEENS5_IJSC_NSA_ILi0EEESW_EEEEENS5_IJNS4_10UnderscoreESZ_SZ_EEEEENS4_23SM90_TMA_LOAD_MULTICASTENS4_14ComposedLayoutINS4_7SwizzleILi3ELi4ELi3EEENS4_18smem_ptr_flag_bitsILi16EEENSU_INS5_IJNSA_ILi8EEENSA_ILi64EEEEEENS5_IJS19_SC_EEEEEEEvNS4_8identityES12_S1D_vS1E_EENS_8epilogue10collective6detail29Sm90TmaWarpSpecializedAdapterINS1H_15DefaultEpilogueISJ_SK_SK_NS1G_6thread17LinearCombinationISJ_Li1EffLNS1L_9ScaleType4KindE0ELNS_15FloatRoundStyleE2ESJ_EENS1_15EpilogueDefaultEEEEEvvEEEEvNT_6ParamsE)
        /*0014*/ 	.word	0x00000cf8


	//----- nvinfo : EIATTR_MIN_STACK_SIZE
	.align		4
.L_17:
        /*0018*/ 	.byte	0x04, 0x12
        /*001a*/ 	.short	(.L_19 - .L_18)
	.align		4
.L_18:
        /*001c*/ 	.word	index@(_ZN7cutlass13device_kernelINS_4gemm6kernel13GemmUniversalIN4cute5tupleIJiiiiEEENS1_10collective13CollectiveMmaINS1_34MainloopSm90TmaGmmaWarpSpecializedILi3ENS5_IJNS4_1CILi2EEESB_NSA_ILi1EEEEEENS1_35KernelTmaWarpSpecializedCooperativeEEENS5_IJNSA_ILi256EEESG_NSA_ILi128EEEEEENS_6half_tENS5_IJlSC_lEEESJ_SK_NS4_8TiledMMAINS4_8MMA_AtomIJNS4_4SM904GMMA26MMA_64x256x16_F32F16F16_SSILNSO_5MajorE0ELSQ_0ELNSO_7ScaleInE1ELSR_1EEEEEENS4_6LayoutINS5_IJSB_SC_SC_EEENS5_IJSC_NSA_ILi0EEESW_EEEEENS5_IJNS4_10UnderscoreESZ_SZ_EEEEENS4_23SM90_TMA_LOAD_MULTICASTENS4_14ComposedLayoutINS4_7SwizzleILi3ELi4ELi3EEENS4_18smem_ptr_flag_bitsILi16EEENSU_INS5_IJNSA_ILi8EEENSA_ILi64EEEEEENS5_IJS19_SC_EEEEEEEvNS4_8identityES12_S1D_vS1E_EENS_8epilogue10collective6detail29Sm90TmaWarpSpecializedAdapterINS1H_15DefaultEpilogueISJ_SK_SK_NS1G_6thread17LinearCombinationISJ_Li1EffLNS1L_9ScaleType4KindE0ELNS_15FloatRoundStyleE2ESJ_EENS1_15EpilogueDefaultEEEEEvvEEEEvNT_6ParamsE)
        /*0020*/ 	.word	0x00000cf8
.L_19:


//--------------------- .nv.compat                --------------------------
	.section	.nv.compat,"",@"SHT_CUDA_COMPAT_INFO"
	.align	4
        /*0000*/ 	.byte	0x02, 0x09, 0x01, 0x00, 0x02, 0x02, 0x04, 0x00, 0x02, 0x05, 0x05, 0x00, 0x03, 0x07, 0x01, 0x01
        /*0010*/ 	.byte	0x02, 0x03, 0x01, 0x00, 0x02, 0x06, 0x01, 0x00, 0x04, 0x0b, 0x08, 0x00, 0x00, 0x00, 0x00, 0x00
        /*0020*/ 	.byte	0x00, 0x00, 0x00, 0x00


//--------------------- .nv.info._ZN7cutlass13device_kernelINS_4gemm6kernel13GemmUniversalIN4cute5tupleIJiiiiEEENS1_10collective13CollectiveMmaINS1_34MainloopSm90TmaGmmaWarpSpecializedILi3ENS5_IJNS4_1CILi2EEESB_NSA_ILi1EEEEEENS1_35KernelTmaWarpSpecializedCooperativeEEENS5_IJNSA_ILi256EEESG_NSA_ILi128EEEEEENS_6half_tENS5_IJlSC_lEEESJ_SK_NS4_8TiledMMAINS4_8MMA_AtomIJNS4_4SM904GMMA26MMA_64x256x16_F32F16F16_SSILNSO_5MajorE0ELSQ_0ELNSO_7ScaleInE1ELSR_1EEEEEENS4_6LayoutINS5_IJSB_SC_SC_EEENS5_IJSC_NSA_ILi0EEESW_EEEEENS5_IJNS4_10UnderscoreESZ_SZ_EEEEENS4_23SM90_TMA_LOAD_MULTICASTENS4_14ComposedLayoutINS4_7SwizzleILi3ELi4ELi3EEENS4_18smem_ptr_flag_bitsILi16EEENSU_INS5_IJNSA_ILi8EEENSA_ILi64EEEEEENS5_IJS19_SC_EEEEEEEvNS4_8identityES12_S1D_vS1E_EENS_8epilogue10collective6detail29Sm90TmaWarpSpecializedAdapterINS1H_15DefaultEpilogueISJ_SK_SK_NS1G_6thread17LinearCombinationISJ_Li1EffLNS1L_9ScaleType4KindE0ELNS_15FloatRoundStyleE2ESJ_EENS1_15EpilogueDefaultEEEEEvvEEEEvNT_6ParamsE --------------------------
	.section	.nv.info._ZN7cutlass13device_kernelINS_4gemm6kernel13GemmUniversalIN4cute5tupleIJiiiiEEENS1_10collective13CollectiveMmaINS1_34MainloopSm90TmaGmmaWarpSpecializedILi3ENS5_IJNS4_1CILi2EEESB_NSA_ILi1EEEEEENS1_35KernelTmaWarpSpecializedCooperativeEEENS5_IJNSA_ILi256EEESG_NSA_ILi128EEEEEENS_6half_tENS5_IJlSC_lEEESJ_SK_NS4_8TiledMMAINS4_8MMA_AtomIJNS4_4SM904GMMA26MMA_64x256x16_F32F16F16_SSILNSO_5MajorE0ELSQ_0ELNSO_7ScaleInE1ELSR_1EEEEEENS4_6LayoutINS5_IJSB_SC_SC_EEENS5_IJSC_NSA_ILi0EEESW_EEEEENS5_IJNS4_10UnderscoreESZ_SZ_EEEEENS4_23SM90_TMA_LOAD_MULTICASTENS4_14ComposedLayoutINS4_7SwizzleILi3ELi4ELi3EEENS4_18smem_ptr_flag_bitsILi16EEENSU_INS5_IJNSA_ILi8EEENSA_ILi64EEEEEENS5_IJS19_SC_EEEEEEEvNS4_8identityES12_S1D_vS1E_EENS_8epilogue10collective6detail29Sm90TmaWarpSpecializedAdapterINS1H_15DefaultEpilogueISJ_SK_SK_NS1G_6thread17LinearCombinationISJ_Li1EffLNS1L_9ScaleType4KindE0ELNS_15FloatRoundStyleE2ESJ_EENS1_15EpilogueDefaultEEEEEvvEEEEvNT_6ParamsE,"",@"SHT_CUDA_INFO"
	.sectionflags	@""
	.align	4


	//----- nvinfo : EIATTR_CUDA_API_VERSION
	.align		4
        /*0000*/ 	.byte	0x04, 0x37
        /*0002*/ 	.short	(.L_21 - .L_20)
.L_20:
        /*0004*/ 	.word	0x00000082


	//----- nvinfo : EIATTR_KPARAM_INFO
	.align		4
.L_21:
        /*0008*/ 	.byte	0x04, 0x17
        /*000a*/ 	.short	(.L_23 - .L_22)
.L_22:
        /*000c*/ 	.word	0x00000000
        /*0010*/ 	.short	0x0000
        /*0012*/ 	.short	0x0070
        /*0014*/ 	.byte	0x00, 0xf0, 0x01, 0x10


	//----- nvinfo : EIATTR_SPARSE_MMA_MASK
	.align		4
.L_23:
        /*0018*/ 	.byte	0x03, 0x50
        /*001a*/ 	.short	0x0000


	//----- nvinfo : EIATTR_MAXREG_COUNT
	.align		4
        /*001c*/ 	.byte	0x03, 0x1b
        /*001e*/ 	.short	0x00a8


	//----- nvinfo : EIATTR_NUM_BARRIERS
	.align		4
        /*0020*/ 	.byte	0x02, 0x4c
        /*0022*/ 	.byte	0x01
	.zero		1


	//----- nvinfo : EIATTR_EXTERNS
	.align		4
        /*0024*/ 	.byte	0x04, 0x0f
        /*0026*/ 	.short	(.L_25 - .L_24)


	//   ....[0]....
	.align		4
.L_24:
        /*0028*/ 	.word	index@(__assertfail)


	//----- nvinfo : EIATTR_ANNOTATIONS
	.align		4
.L_25:
        /*002c*/ 	.byte	0x04, 0x55
        /*002e*/ 	.short	(.L_27 - .L_26)


	//   ....[0]....
.L_26:
        /*0030*/ 	.word	0x00000001
        /*0034*/ 	.byte	0xe0, 0x09, 0x00, 0x00, 0x01, 0x00, 0x00, 0x00, 0xf0, 0x09, 0x00, 0x00, 0x01, 0x00, 0x00, 0x00
        /* <DEDUP_REMOVED lines=1385> */
        /*56d4*/ 	.byte	0x30, 0x32, 0x02, 0x00, 0x01, 0x00, 0x00, 0x00, 0x50, 0x32, 0x02, 0x00


	//----- nvinfo : EIATTR_MERCURY_ISA_VERSION
	.align		4
.L_27:
        /*56e0*/ 	.byte	0x03, 0x5f
        /*56e2*/ 	.short	0x0101


	//----- nvinfo : EIATTR_INT_WARP_WIDE_INSTR_OFFSETS
	.align		4
        /*56e4*/ 	.byte	0x04, 0x31
        /*56e6*/ 	.short	(.L_29 - .L_28)


	//   ....[0]....
.L_28:
        /*56e8*/ 	.word	0x00000560


	//   ....[1]....
        /*56ec*/ 	.word	0x00000580


	//   ....[2]....
        /*56f0*/ 	.word	0x000006e0


	//----- nvinfo : EIATTR_COOP_GROUP_MASK_REGIDS
	.align		4
.L_29:
        /*56f4*/ 	.byte	0x04, 0x29
        /*56f6*/ 	.short	(.L_31 - .L_30)


	//   ....[0]....
.L_30:
        /*56f8*/ 	.word	0xffffffff


	//   ....[1]....
        /*56fc*/ 	.word	0xffffffff


	//   ....[2]....
        /*5700*/ 	.word	0xffffffff


	//   ....[3]....
        /*5704*/ 	.word	0xffffffff


	//   ....[4]....
        /*5708*/ 	.word	0xffffffff


	//   ....[5]....
        /*570c*/ 	.word	0xffffffff


	//----- nvinfo : EIATTR_COOP_GROUP_INSTR_OFFSETS
	.align		4
.L_31:
        /*5710*/ 	.byte	0x04, 0x28
        /*5712*/ 	.short	(.L_33 - .L_32)


	//   ....[0]....
.L_32:
        /*5714*/ 	.word	0x00000070


	//   ....[1]....
        /*5718*/ 	.word	0x00000080


	//   ....[2]....
        /*571c*/ 	.word	0x000001a0


	//   ....[3]....
        /*5720*/ 	.word	0x000003b0


	//   ....[4]....
        /*5724*/ 	.word	0x00000820


	//   ....[5]....
        /*5728*/ 	.word	0x000013f0


	//----- nvinfo : EIATTR_REG_RECONFIG
	.align		4
.L_33:
        /*572c*/ 	.byte	0x01, 0x54
	.zero		2


	//----- nvinfo : EIATTR_SYSCALL_OFFSETS
	.align		4
        /*5730*/ 	.byte	0x04, 0x46
        /*5732*/ 	.short	(.L_35 - .L_34)


	//   ....[0]....
.L_34:
        /*5734*/ 	.word	0x000015a0


	//----- nvinfo : EIATTR_MBARRIER_INSTR_OFFSETS
	.align		4
.L_35:
        /*5738*/ 	.byte	0x04, 0x39
        /*573a*/ 	.short	(.L_37 - .L_36)


	//   ....[0]....
.L_36:
        /*573c*/ 	.word	0x00000320
        /*5740*/ 	.word	0x000000ff
        /*5744*/ 	.word	0x00000000
        /*5748*/ 	.short	0x0100
        /*574a*/ 	.byte	0x08
	.zero		1


	//   ....[1]....
        /*574c*/ 	.word	0x00000330
        /*5750*/ 	.word	0x000000ff
        /*5754*/ 	.word	0x00000018
        /*5758*/ 	.short	0x0100
        /*575a*/ 	.byte	0x08
	.zero		1


	//   ....[2]....
        /*575c*/ 	.word	0x00000340
        /*5760*/ 	.word	0x000000ff
        /*5764*/ 	.word	0x00000008
        /*5768*/ 	.short	0x0100
        /*576a*/ 	.byte	0x08
	.zero		1


	//   ....[3]....
        /*576c*/ 	.word	0x00000350
        /*5770*/ 	.word	0x000000ff
        /*5774*/ 	.word	0x00000020
        /*5778*/ 	.short	0x0100
        /*577a*/ 	.byte	0x08
	.zero		1


	//   ....[4]....
        /*577c*/ 	.word	0x00000360
        /*5780*/ 	.word	0x000000ff
        /*5784*/ 	.word	0x00000010
        /*5788*/ 	.short	0x0100
        /*578a*/ 	.byte	0x08
	.zero		1


	//   ....[5]....
        /*578c*/ 	.word	0x00000370
        /*5790*/ 	.word	0x000000ff
        /*5794*/ 	.word	0x00000028
        /*5798*/ 	.short	0x0100
        /*579a*/ 	.byte	0x08
	.zero		1


	//   ....[6]....
        /*579c*/ 	.word	0x00000750
        /*57a0*/ 	.word	0x000000ff
        /*57a4*/ 	.word	0x00000040
        /*57a8*/ 	.short	0x0100
        /*57aa*/ 	.byte	0x06
	.zero		1


	//   ....[7]....
        /*57ac*/ 	.word	0x00000780
        /*57b0*/ 	.word	0x000000ff
        /*57b4*/ 	.word	0x00000048
        /*57b8*/ 	.short	0x0100
        /*57ba*/ 	.byte	0x06
	.zero		1


	//   ....[8]....
        /*57bc*/ 	.word	0x00001680
        /*57c0*/ 	.word	0x00000004
        /*57c4*/ 	.word	0x00000000
        /*57c8*/ 	.short	0x010a
        /*57ca*/ 	.byte	0x3f
	.zero		1


	//   ....[9]....
        /*57cc*/ 	.word	0x000016c0
        /*57d0*/ 	.word	0x00000004
        /*57d4*/ 	.word	0x00000000
        /*57d8*/ 	.short	0x010a
        /*57da*/ 	.byte	0x3f
	.zero		1


	//   ....[10]....
        /*57dc*/ 	.word	0x00008d00
        /*57e0*/ 	.word	0x00000003
        /*57e4*/ 	.word	0x00000000
        /*57e8*/ 	.short	0x010a
        /*57ea*/ 	.byte	0x3f
	.zero		1


	//   ....[11]....
        /*57ec*/ 	.word	0x00008d40
        /*57f0*/ 	.word	0x00000003
        /*57f4*/ 	.word	0x00000000
        /*57f8*/ 	.short	0x010a
        /*57fa*/ 	.byte	0x3f
	.zero		1


	//   ....[12]....
        /*57fc*/ 	.word	0x00010e00
        /*5800*/ 	.word	0x00000003
        /*5804*/ 	.word	0x00000000
        /*5808*/ 	.short	0x0101
        /*580a*/ 	.byte	0x3f
	.zero		1


	//   ....[13]....
        /*580c*/ 	.word	0x00011030
        /*5810*/ 	.word	0x00000000
        /*5814*/ 	.word	0x00000000
        /*5818*/ 	.short	0x0101
        /*581a*/ 	.byte	0x3f
	.zero		1


	//   ....[14]....
        /*581c*/ 	.word	0x00022cf0
        /*5820*/ 	.word	0x0000000c
        /*5824*/ 	.word	0x00000018
        /*5828*/ 	.short	0x010a
        /*582a*/ 	.byte	0x3f
	.zero		1


	//   ....[15]....
        /*582c*/ 	.word	0x00023150
        /*5830*/ 	.word	0x00000002
        /*5834*/ 	.word	0x00000048
        /*5838*/ 	.short	0x0101
        /*583a*/ 	.byte	0x3f
	.zero		1


	//   ....[16]....
        /*583c*/ 	.word	0x00023950
        /*5840*/ 	.word	0x00000004
        /*5844*/ 	.word	0x00000000
        /*5848*/ 	.short	0x010a
        /*584a*/ 	.byte	0x3f
	.zero		1


	//   ....[17]....
        /*584c*/ 	.word	0x000239e0
        /*5850*/ 	.word	0x00000003
        /*5854*/ 	.word	0x00000000
        /*5858*/ 	.short	0x010a
        /*585a*/ 	.byte	0x3f
	.zero		1


	//   ....[18]....
        /*585c*/ 	.word	0x00023a70
        /*5860*/ 	.word	0x00000003
        /*5864*/ 	.word	0x00000000
        /*5868*/ 	.short	0x010a
        /*586a*/ 	.byte	0x3f
	.zero		1


	//   ....[19]....
        /*586c*/ 	.word	0x00023ad0
        /*5870*/ 	.word	0x00000004
        /*5874*/ 	.word	0x00000000
        /*5878*/ 	.short	0x010a
        /*587a*/ 	.byte	0x3f
	.zero		1


	//   ....[20]....
        /*587c*/ 	.word	0x00023b20
        /*5880*/ 	.word	0x00000003
        /*5884*/ 	.word	0x00000000
        /*5888*/ 	.short	0x010a
        /*588a*/ 	.byte	0x3f
	.zero		1


	//   ....[21]....
        /*588c*/ 	.word	0x00023bf0
        /*5890*/ 	.word	0x0000000c
        /*5894*/ 	.word	0x00000018
        /*5898*/ 	.short	0x010a
        /*589a*/ 	.byte	0x3f
	.zero		1


	//   ....[22]....
        /*589c*/ 	.word	0x00023cc0
        /*58a0*/ 	.word	0x00000004
        /*58a4*/ 	.word	0x00000000
        /*58a8*/ 	.short	0x010a
        /*58aa*/ 	.byte	0x3f
	.zero		1


	//   ....[23]....
        /*58ac*/ 	.word	0x00023d10
        /*58b0*/ 	.word	0x00000003
        /*58b4*/ 	.word	0x00000000
        /*58b8*/ 	.short	0x010a
        /*58ba*/ 	.byte	0x3f
	.zero		1


	//----- nvinfo : EIATTR_NUM_MBARRIERS
	.align		4
.L_37:
        /*58bc*/ 	.byte	0x03, 0x38
        /*58be*/ 	.short	0x0008


	//----- nvinfo : EIATTR_EXIT_INSTR_OFFSETS
	.align		4
        /*58c0*/ 	.byte	0x04, 0x1c
        /*58c2*/ 	.short	(.L_39 - .L_38)


	//   ....[0]....
.L_38:
        /*58c4*/ 	.word	0x00000a80


	//   ....[1]....
        /*58c8*/ 	.word	0x00001310


	//   ....[2]....
        /*58cc*/ 	.word	0x00022280


	//   ....[3]....
        /*58d0*/ 	.word	0x000228a0


	//   ....[4]....
        /*58d4*/ 	.word	0x00023ac0


	//----- nvinfo : EIATTR_MAX_THREADS
	.align		4
.L_39:
        /*58d8*/ 	.byte	0x04, 0x05
        /*58da*/ 	.short	(.L_41 - .L_40)
.L_40:
        /*58dc*/ 	.word	0x00000180
        /*58e0*/ 	.word	0x00000001
        /*58e4*/ 	.word	0x00000001


	//----- nvinfo : EIATTR_CRS_STACK_SIZE
	.align		4
.L_41:
        /*58e8*/ 	.byte	0x04, 0x1e
        /*58ea*/ 	.short	(.L_43 - .L_42)
.L_42:
        /*58ec*/ 	.word	0x00000000


	//----- nvinfo : EIATTR_CBANK_PARAM_SIZE
	.align		4
.L_43:
        /*58f0*/ 	.byte	0x03, 0x19
        /*58f2*/ 	.short	0x0470


	//----- nvinfo : EIATTR_PARAM_CBANK
	.align		4
        /*58f4*/ 	.byte	0x04, 0x0a
        /*58f6*/ 	.short	(.L_45 - .L_44)
	.align		4
.L_44:
        /*58f8*/ 	.word	index@(.nv.constant0._ZN7cutlass13device_kernelINS_4gemm6kernel13GemmUniversalIN4cute5tupleIJiiiiEEENS1_10collective13CollectiveMmaINS1_34MainloopSm90TmaGmmaWarpSpecializedILi3ENS5_IJNS4_1CILi2EEESB_NSA_ILi1EEEEEENS1_35KernelTmaWarpSpecializedCooperativeEEENS5_IJNSA_ILi256EEESG_NSA_ILi128EEEEEENS_6half_tENS5_IJlSC_lEEESJ_SK_NS4_8TiledMMAINS4_8MMA_AtomIJNS4_4SM904GMMA26MMA_64x256x16_F32F16F16_SSILNSO_5MajorE0ELSQ_0ELNSO_7ScaleInE1ELSR_1EEEEEENS4_6LayoutINS5_IJSB_SC_SC_EEENS5_IJSC_NSA_ILi0EEESW_EEEEENS5_IJNS4_10UnderscoreESZ_SZ_EEEEENS4_23SM90_TMA_LOAD_MULTICASTENS4_14ComposedLayoutINS4_7SwizzleILi3ELi4ELi3EEENS4_18smem_ptr_flag_bitsILi16EEENSU_INS5_IJNSA_ILi8EEENSA_ILi64EEEEEENS5_IJS19_SC_EEEEEEEvNS4_8identityES12_S1D_vS1E_EENS_8epilogue10collective6detail29Sm90TmaWarpSpecializedAdapterINS1H_15DefaultEpilogueISJ_SK_SK_NS1G_6thread17LinearCombinationISJ_Li1EffLNS1L_9ScaleType4KindE0ELNS_15FloatRoundStyleE2ESJ_EENS1_15EpilogueDefaultEEEEEvvEEEEvNT_6ParamsE)
        /*58fc*/ 	.short	0x0210
        /*58fe*/ 	.short	0x0470


	//----- nvinfo : EIATTR_SW_WAR
	.align		4
.L_45:
        /*5900*/ 	.byte	0x04, 0x36
        /*5902*/ 	.short	(.L_47 - .L_46)
.L_46:
        /*5904*/ 	.word	0x00000008
.L_47:


//--------------------- .nv.callgraph             --------------------------
	.section	.nv.callgraph,"",@"SHT_CUDA_CALLGRAPH"
	.align	4
	.sectionentsize	8
	.align		4
        /*0000*/ 	.word	0x00000000
	.align		4
        /*0004*/ 	.word	0xffffffff
	.align		4
        /*0008*/ 	.word	index@(_ZN7cutlass13device_kernelINS_4gemm6kernel13GemmUniversalIN4cute5tupleIJiiiiEEENS1_10collective13CollectiveMmaINS1_34MainloopSm90TmaGmmaWarpSpecializedILi3ENS5_IJNS4_1CILi2EEESB_NSA_ILi1EEEEEENS1_35KernelTmaWarpSpecializedCooperativeEEENS5_IJNSA_ILi256EEESG_NSA_ILi128EEEEEENS_6half_tENS5_IJlSC_lEEESJ_SK_NS4_8TiledMMAINS4_8MMA_AtomIJNS4_4SM904GMMA26MMA_64x256x16_F32F16F16_SSILNSO_5MajorE0ELSQ_0ELNSO_7ScaleInE1ELSR_1EEEEEENS4_6LayoutINS5_IJSB_SC_SC_EEENS5_IJSC_NSA_ILi0EEESW_EEEEENS5_IJNS4_10UnderscoreESZ_SZ_EEEEENS4_23SM90_TMA_LOAD_MULTICASTENS4_14ComposedLayoutINS4_7SwizzleILi3ELi4ELi3EEENS4_18smem_ptr_flag_bitsILi16EEENSU_INS5_IJNSA_ILi8EEENSA_ILi64EEEEEENS5_IJS19_SC_EEEEEEEvNS4_8identityES12_S1D_vS1E_EENS_8epilogue10collective6detail29Sm90TmaWarpSpecializedAdapterINS1H_15DefaultEpilogueISJ_SK_SK_NS1G_6thread17LinearCombinationISJ_Li1EffLNS1L_9ScaleType4KindE0ELNS_15FloatRoundStyleE2ESJ_EENS1_15EpilogueDefaultEEEEEvvEEEEvNT_6ParamsE)
	.align		4
        /*000c*/ 	.word	index@(__assertfail)
	.align		4
        /*0010*/ 	.word	0x00000000
	.align		4
        /*0014*/ 	.word	0xfffffffe
	.align		4
        /*0018*/ 	.word	0x00000000
	.align		4
        /*001c*/ 	.word	0xfffffffd
	.align		4
        /*0020*/ 	.word	0x00000000
	.align		4
        /*0024*/ 	.word	0xfffffffc


//--------------------- .nv.constant4             --------------------------
	.section	.nv.constant4,"a",@progbits
	.align	8
	.align		8
.nv.constant4:
        /*0000*/ 	.dword	__assertfail
	.align		8
        /*0008*/ 	.dword	__unnamed_1
	.align		8
        /*0010*/ 	.dword	_ZN39_INTERNAL_a9c526ec_4_k_cu_f2365961_35674cuda3std3__45__cpo5beginE
	.align		8
        /*0018*/ 	.dword	_ZN39_INTERNAL_a9c526ec_4_k_cu_f2365961_35674cuda3std3__45__cpo3endE
	.align		8
        /*0020*/ 	.dword	_ZN39_INTERNAL_a9c526ec_4_k_cu_f2365961_35674cuda3std3__45__cpo6cbeginE
	.align		8
        /*0028*/ 	.dword	_ZN39_INTERNAL_a9c526ec_4_k_cu_f2365961_35674cuda3std3__45__cpo4cendE
	.align		8
        /*0030*/ 	.dword	_ZN39_INTERNAL_a9c526ec_4_k_cu_f2365961_35674cuda3std3__441_GLOBAL__N__a9c526ec_4_k_cu_f2365961_35676ignoreE
	.align		8
        /*0038*/ 	.dword	_ZN39_INTERNAL_a9c526ec_4_k_cu_f2365961_35674cuda3std3__419piecewise_constructE
	.align		8
        /*0040*/ 	.dword	_ZN39_INTERNAL_a9c526ec_4_k_cu_f2365961_35674cuda3std3__48in_placeE
	.align		8
        /*0048*/ 	.dword	_ZN39_INTERNAL_a9c526ec_4_k_cu_f2365961_35674cuda3std6ranges3__45__cpo4swapE
	.align		8
        /*0050*/ 	.dword	_ZN39_INTERNAL_a9c526ec_4_k_cu_f2365961_35674cuda3std6ranges3__45__cpo9iter_moveE
	.align		8
        /*0058*/ 	.dword	_ZN39_INTERNAL_a9c526ec_4_k_cu_f2365961_35674cute7productE
	.align		8
        /*0060*/ 	.dword	_ZN39_INTERNAL_a9c526ec_4_k_cu_f2365961_35674cute1_E
	.align		8
        /*0068*/ 	.dword	$str$22
	.align		8
        /*0070*/ 	.dword	$str$23


//--------------------- .text._ZN7cutlass13device_kernelINS_4gemm6kernel13GemmUniversalIN4cute5tupleIJiiiiEEENS1_10collective13CollectiveMmaINS1_34MainloopSm90TmaGmmaWarpSpecializedILi3ENS5_IJNS4_1CILi2EEESB_NSA_ILi1EEEEEENS1_35KernelTmaWarpSpecializedCooperativeEEENS5_IJNSA_ILi256EEESG_NSA_ILi128EEEEEENS_6half_tENS5_IJlSC_lEEESJ_SK_NS4_8TiledMMAINS4_8MMA_AtomIJNS4_4SM904GMMA26MMA_64x256x16_F32F16F16_SSILNSO_5MajorE0ELSQ_0ELNSO_7ScaleInE1ELSR_1EEEEEENS4_6LayoutINS5_IJSB_SC_SC_EEENS5_IJSC_NSA_ILi0EEESW_EEEEENS5_IJNS4_10UnderscoreESZ_SZ_EEEEENS4_23SM90_TMA_LOAD_MULTICASTENS4_14ComposedLayoutINS4_7SwizzleILi3ELi4ELi3EEENS4_18smem_ptr_flag_bitsILi16EEENSU_INS5_IJNSA_ILi8EEENSA_ILi64EEEEEENS5_IJS19_SC_EEEEEEEvNS4_8identityES12_S1D_vS1E_EENS_8epilogue10collective6detail29Sm90TmaWarpSpecializedAdapterINS1H_15DefaultEpilogueISJ_SK_SK_NS1G_6thread17LinearCombinationISJ_Li1EffLNS1L_9ScaleType4KindE0ELNS_15FloatRoundStyleE2ESJ_EENS1_15EpilogueDefaultEEEEEvvEEEEvNT_6ParamsE --------------------------
	.section	.text._ZN7cutlass13device_kernelINS_4gemm6kernel13GemmUniversalIN4cute5tupleIJiiiiEEENS1_10collective13CollectiveMmaINS1_34MainloopSm90TmaGmmaWarpSpecializedILi3ENS5_IJNS4_1CILi2EEESB_NSA_ILi1EEEEEENS1_35KernelTmaWarpSpecializedCooperativeEEENS5_IJNSA_ILi256EEESG_NSA_ILi128EEEEEENS_6half_tENS5_IJlSC_lEEESJ_SK_NS4_8TiledMMAINS4_8MMA_AtomIJNS4_4SM904GMMA26MMA_64x256x16_F32F16F16_SSILNSO_5MajorE0ELSQ_0ELNSO_7ScaleInE1ELSR_1EEEEEENS4_6LayoutINS5_IJSB_SC_SC_EEENS5_IJSC_NSA_ILi0EEESW_EEEEENS5_IJNS4_10UnderscoreESZ_SZ_EEEEENS4_23SM90_TMA_LOAD_MULTICASTENS4_14ComposedLayoutINS4_7SwizzleILi3ELi4ELi3EEENS4_18smem_ptr_flag_bitsILi16EEENSU_INS5_IJNSA_ILi8EEENSA_ILi64EEEEEENS5_IJS19_SC_EEEEEEEvNS4_8identityES12_S1D_vS1E_EENS_8epilogue10collective6detail29Sm90TmaWarpSpecializedAdapterINS1H_15DefaultEpilogueISJ_SK_SK_NS1G_6thread17LinearCombinationISJ_Li1EffLNS1L_9ScaleType4KindE0ELNS_15FloatRoundStyleE2ESJ_EENS1_15EpilogueDefaultEEEEEvvEEEEvNT_6ParamsE,"ax",@progbits
	.align	128
.text._ZN7cutlass13device_kernelINS_4gemm6kernel13GemmUniversalIN4cute5tupleIJiiiiEEENS1_10collective13CollectiveMmaINS1_34MainloopSm90TmaGmmaWarpSpecializedILi3ENS5_IJNS4_1CILi2EEESB_NSA_ILi1EEEEEENS1_35KernelTmaWarpSpecializedCooperativeEEENS5_IJNSA_ILi256EEESG_NSA_ILi128EEEEEENS_6half_tENS5_IJlSC_lEEESJ_SK_NS4_8TiledMMAINS4_8MMA_AtomIJNS4_4SM904GMMA26MMA_64x256x16_F32F16F16_SSILNSO_5MajorE0ELSQ_0ELNSO_7ScaleInE1ELSR_1EEEEEENS4_6LayoutINS5_IJSB_SC_SC_EEENS5_IJSC_NSA_ILi0EEESW_EEEEENS5_IJNS4_10UnderscoreESZ_SZ_EEEEENS4_23SM90_TMA_LOAD_MULTICASTENS4_14ComposedLayoutINS4_7SwizzleILi3ELi4ELi3EEENS4_18smem_ptr_flag_bitsILi16EEENSU_INS5_IJNSA_ILi8EEENSA_ILi64EEEEEENS5_IJS19_SC_EEEEEEEvNS4_8identityES12_S1D_vS1E_EENS_8epilogue10collective6detail29Sm90TmaWarpSpecializedAdapterINS1H_15DefaultEpilogueISJ_SK_SK_NS1G_6thread17LinearCombinationISJ_Li1EffLNS1L_9ScaleType4KindE0ELNS_15FloatRoundStyleE2ESJ_EENS1_15EpilogueDefaultEEEEEvvEEEEvNT_6ParamsE:
        .type           _ZN7cutlass13device_kernelINS_4gemm6kernel13GemmUniversalIN4cute5tupleIJiiiiEEENS1_10collective13CollectiveMmaINS1_34MainloopSm90TmaGmmaWarpSpecializedILi3ENS5_IJNS4_1CILi2EEESB_NSA_ILi1EEEEEENS1_35KernelTmaWarpSpecializedCooperativeEEENS5_IJNSA_ILi256EEESG_NSA_ILi128EEEEEENS_6half_tENS5_IJlSC_lEEESJ_SK_NS4_8TiledMMAINS4_8MMA_AtomIJNS4_4SM904GMMA26MMA_64x256x16_F32F16F16_SSILNSO_5MajorE0ELSQ_0ELNSO_7ScaleInE1ELSR_1EEEEEENS4_6LayoutINS5_IJSB_SC_SC_EEENS5_IJSC_NSA_ILi0EEESW_EEEEENS5_IJNS4_10UnderscoreESZ_SZ_EEEEENS4_23SM90_TMA_LOAD_MULTICASTENS4_14ComposedLayoutINS4_7SwizzleILi3ELi4ELi3EEENS4_18smem_ptr_flag_bitsILi16EEENSU_INS5_IJNSA_ILi8EEENSA_ILi64EEEEEENS5_IJS19_SC_EEEEEEEvNS4_8identityES12_S1D_vS1E_EENS_8epilogue10collective6detail29Sm90TmaWarpSpecializedAdapterINS1H_15DefaultEpilogueISJ_SK_SK_NS1G_6thread17LinearCombinationISJ_Li1EffLNS1L_9ScaleType4KindE0ELNS_15FloatRoundStyleE2ESJ_EENS1_15EpilogueDefaultEEEEEvvEEEEvNT_6ParamsE,@function
        .size           _ZN7cutlass13device_kernelINS_4gemm6kernel13GemmUniversalIN4cute5tupleIJiiiiEEENS1_10collective13CollectiveMmaINS1_34MainloopSm90TmaGmmaWarpSpecializedILi3ENS5_IJNS4_1CILi2EEESB_NSA_ILi1EEEEEENS1_35KernelTmaWarpSpecializedCooperativeEEENS5_IJNSA_ILi256EEESG_NSA_ILi128EEEEEENS_6half_tENS5_IJlSC_lEEESJ_SK_NS4_8TiledMMAINS4_8MMA_AtomIJNS4_4SM904GMMA26MMA_64x256x16_F32F16F16_SSILNSO_5MajorE0ELSQ_0ELNSO_7ScaleInE1ELSR_1EEEEEENS4_6LayoutINS5_IJSB_SC_SC_EEENS5_IJSC_NSA_ILi0EEESW_EEEEENS5_IJNS4_10UnderscoreESZ_SZ_EEEEENS4_23SM90_TMA_LOAD_MULTICASTENS4_14ComposedLayoutINS4_7SwizzleILi3ELi4ELi3EEENS4_18smem_ptr_flag_bitsILi16EEENSU_INS5_IJNSA_ILi8EEENSA_ILi64EEEEEENS5_IJS19_SC_EEEEEEEvNS4_8identityES12_S1D_vS1E_EENS_8epilogue10collective6detail29Sm90TmaWarpSpecializedAdapterINS1H_15DefaultEpilogueISJ_SK_SK_NS1G_6thread17LinearCombinationISJ_Li1EffLNS1L_9ScaleType4KindE0ELNS_15FloatRoundStyleE2ESJ_EENS1_15EpilogueDefaultEEEEEvvEEEEvNT_6ParamsE,(.L_x_579 - _ZN7cutlass13device_kernelINS_4gemm6kernel13GemmUniversalIN4cute5tupleIJiiiiEEENS1_10collective13CollectiveMmaINS1_34MainloopSm90TmaGmmaWarpSpecializedILi3ENS5_IJNS4_1CILi2EEESB_NSA_ILi1EEEEEENS1_35KernelTmaWarpSpecializedCooperativeEEENS5_IJNSA_ILi256EEESG_NSA_ILi128EEEEEENS_6half_tENS5_IJlSC_lEEESJ_SK_NS4_8TiledMMAINS4_8MMA_AtomIJNS4_4SM904GMMA26MMA_64x256x16_F32F16F16_SSILNSO_5MajorE0ELSQ_0ELNSO_7ScaleInE1ELSR_1EEEEEENS4_6LayoutINS5_IJSB_SC_SC_EEENS5_IJSC_NSA_ILi0EEESW_EEEEENS5_IJNS4_10UnderscoreESZ_SZ_EEEEENS4_23SM90_TMA_LOAD_MULTICASTENS4_14ComposedLayoutINS4_7SwizzleILi3ELi4ELi3EEENS4_18smem_ptr_flag_bitsILi16EEENSU_INS5_IJNSA_ILi8EEENSA_ILi64EEEEEENS5_IJS19_SC_EEEEEEEvNS4_8identityES12_S1D_vS1E_EENS_8epilogue10collective6detail29Sm90TmaWarpSpecializedAdapterINS1H_15DefaultEpilogueISJ_SK_SK_NS1G_6thread17LinearCombinationISJ_Li1EffLNS1L_9ScaleType4KindE0ELNS_15FloatRoundStyleE2ESJ_EENS1_15EpilogueDefaultEEEEEvvEEEEvNT_6ParamsE)
        .other          _ZN7cutlass13device_kernelINS_4gemm6kernel13GemmUniversalIN4cute5tupleIJiiiiEEENS1_10collective13CollectiveMmaINS1_34MainloopSm90TmaGmmaWarpSpecializedILi3ENS5_IJNS4_1CILi2EEESB_NSA_ILi1EEEEEENS1_35KernelTmaWarpSpecializedCooperativeEEENS5_IJNSA_ILi256EEESG_NSA_ILi128EEEEEENS_6half_tENS5_IJlSC_lEEESJ_SK_NS4_8TiledMMAINS4_8MMA_AtomIJNS4_4SM904GMMA26MMA_64x256x16_F32F16F16_SSILNSO_5MajorE0ELSQ_0ELNSO_7ScaleInE1ELSR_1EEEEEENS4_6LayoutINS5_IJSB_SC_SC_EEENS5_IJSC_NSA_ILi0EEESW_EEEEENS5_IJNS4_10UnderscoreESZ_SZ_EEEEENS4_23SM90_TMA_LOAD_MULTICASTENS4_14ComposedLayoutINS4_7SwizzleILi3ELi4ELi3EEENS4_18smem_ptr_flag_bitsILi16EEENSU_INS5_IJNSA_ILi8EEENSA_ILi64EEEEEENS5_IJS19_SC_EEEEEEEvNS4_8identityES12_S1D_vS1E_EENS_8epilogue10collective6detail29Sm90TmaWarpSpecializedAdapterINS1H_15DefaultEpilogueISJ_SK_SK_NS1G_6thread17LinearCombinationISJ_Li1EffLNS1L_9ScaleType4KindE0ELNS_15FloatRoundStyleE2ESJ_EENS1_15EpilogueDefaultEEEEEvvEEEEvNT_6ParamsE,@"STO_CUDA_ENTRY STV_DEFAULT"
_ZN7cutlass13device_kernelINS_4gemm6kernel13GemmUniversalIN4cute5tupleIJiiiiEEENS1_10collective13CollectiveMmaINS1_34MainloopSm90TmaGmmaWarpSpecializedILi3ENS5_IJNS4_1CILi2EEESB_NSA_ILi1EEEEEENS1_35KernelTmaWarpSpecializedCooperativeEEENS5_IJNSA_ILi256EEESG_NSA_ILi128EEEEEENS_6half_tENS5_IJlSC_lEEESJ_SK_NS4_8TiledMMAINS4_8MMA_AtomIJNS4_4SM904GMMA26MMA_64x256x16_F32F16F16_SSILNSO_5MajorE0ELSQ_0ELNSO_7ScaleInE1ELSR_1EEEEEENS4_6LayoutINS5_IJSB_SC_SC_EEENS5_IJSC_NSA_ILi0EEESW_EEEEENS5_IJNS4_10UnderscoreESZ_SZ_EEEEENS4_23SM90_TMA_LOAD_MULTICASTENS4_14ComposedLayoutINS4_7SwizzleILi3ELi4ELi3EEENS4_18smem_ptr_flag_bitsILi16EEENSU_INS5_IJNSA_ILi8EEENSA_ILi64EEEEEENS5_IJS19_SC_EEEEEEEvNS4_8identityES12_S1D_vS1E_EENS_8epilogue10collective6detail29Sm90TmaWarpSpecializedAdapterINS1H_15DefaultEpilogueISJ_SK_SK_NS1G_6thread17LinearCombinationISJ_Li1EffLNS1L_9ScaleType4KindE0ELNS_15FloatRoundStyleE2ESJ_EENS1_15EpilogueDefaultEEEEEvvEEEEvNT_6ParamsE:
[----:B------:R-:W0:Y:S02]  /*0000*/  LDC R1, c[0x0][0x28] ;  /* 0x00000a00ff017b82 */ /* 0x000e240000000800 */
[----:B0-----:R-:W-:Y:S01]  /*0010*/  VIADD R1, R1, 0xfffff308 ;  /* 0xfffff30801017836 */ /* 0x001fe20000000000 */
[----:B------:R-:W0:Y:S01]  /*0020*/  S2R R4, SR_TID.X ;  /* 0x0000000000047919 */ /* 0x000e220000002100 */
[----:B------:R-:W-:Y:S01]  /*0030*/  ELECT P0, URZ, PT ;  /* 0x00000000003f782f */ /* 0x000fe20003800000 */
[----:B------:R-:W-:Y:S01]  /*0040*/  BSSY B0, `(.L_x_0) ;  /* 0x0000015000007945 */ /* 0x000fe20003800000 */
[--C-:B0-----:R-:W-:Y:S02]  /*0050*/  SHF.R.U32.HI R0, RZ, 0x5, R4.reuse ;  /* 0x00000005ff007819 */ /* 0x101fe40000011604 */
[----:B------:R-:W-:-:S03]  /*0060*/  SHF.R.U32.HI R2, RZ, 0x7, R4 ;  /* 0x00000007ff027819 */ /* 0x000fc60000011604 */
[----:B------:R-:W0:Y:S04]  /*0070*/  SHFL.IDX PT, R3, R0, RZ, 0x1f ;  /* 0x00001fff00037589 */ /* 0x000e2800000e0000 */
[----:B------:R-:W1:Y:S01]  /*0080*/  SHFL.IDX PT, R2, R2, RZ, 0x1f ;  /* 0x00001fff02027589 */ /* 0x000e6200000e0000 */
[----:B0-----:R-:W-:Y:S02]  /*0090*/  R2UR UR9, R3 ;  /* 0x00000000030972ca */ /* 0x001fe400000e0000 */
[----:B-1----:R-:W-:-:S11]  /*00a0*/  R2UR UR5, R2 ;  /* 0x00000000020572ca */ /* 0x002fd600000e0000 */
[----:B------:R-:W-:Y:S02]  /*00b0*/  USHF.R.S32.HI UR4, URZ, 0x1f, UR9 ;  /* 0x0000001f3f047899 */ /* 0x000fe40008011409 */
[----:B------:R-:W-:Y:S02]  /*00c0*/  ISETP.NE.OR P0, PT, RZ, UR9, !P0 ;  /* 0x00000009ff007c0c */ /* 0x000fe4000c705670 */
[----:B------:R-:W-:-:S04]  /*00d0*/  ULEA.HI UR4, UR4, UR9, URZ, 0x2 ;  /* 0x0000000904047291 */ /* 0x000fc8000f8f103f */
[----:B------:R-:W-:-:S04]  /*00e0*/  ULOP3.LUT UR4, UR4, 0xfffffffc, URZ, 0xc0, !UPT ;  /* 0xfffffffc04047892 */ /* 0x000fc8000f8ec03f */
[----:B------:R-:W-:-:S03]  /*00f0*/  UIADD3 UR9, UR9, -UR4, URZ ;  /* 0x8000000409097290 */ /* 0x000fc6000fffe03f */
[----:B------:R-:W-:Y:S09]  /*0100*/  @P0 BRA `(.L_x_1) ;  /* 0x0000000000200947 */ /* 0x000ff20003800000 */
[----:B------:R-:W-:Y:S02]  /*0110*/  ULDC.64 UR6, c[0x0][0x198] ;  /* 0x0000660000067ab9 */ /* 0x000fe40000000a00 */
[----:B------:R-:W-:Y:S02]  /*0120*/  UIADD3 UR10, UP0, UR6, 0xf0, URZ ;  /* 0x000000f0060a7890 */ /* 0x000fe4000ff1e03f */
[----:B------:R-:W-:Y:S02]  /*0130*/  UIADD3 UR6, UP1, UR6, 0x1f0, URZ ;  /* 0x000001f006067890 */ /* 0x000fe4000ff3e03f */
[----:B------:R-:W-:Y:S02]  /*0140*/  UIADD3.X UR11, URZ, UR7, URZ, UP0, !UPT ;  /* 0x000000073f0b7290 */ /* 0x000fe400087fe43f */
[----:B------:R-:W-:-:S07]  /*0150*/  UIADD3.X UR7, URZ, UR7, URZ, UP1, !UPT ;  /* 0x000000073f077290 */ /* 0x000fce0008ffe43f */
[----:B------:R0:W-:Y:S02]  /*0160*/  UTMACCTL.PF [UR10] ;  /* 0x000000000a0079b9 */ /* 0x0001e40008040000 */
[----:B------:R0:W-:Y:S02]  /*0170*/  UTMACCTL.PF [UR6] ;  /* 0x00000000060079b9 */ /* 0x0001e40008040000 */
[----:B0-----:R-:W-:Y:S01]  /*0180*/  NOP ;  /* 0x0000000000007918 */ /* 0x001fe20000000000 */
.L_x_1:
[----:B------:R-:W-:Y:S05]  /*0190*/  BSYNC B0 ;  /* 0x0000000000007941 */ /* 0x000fea0003800000 */
.L_x_0:
[----:B------:R-:W0:Y:S01]  /*01a0*/  SHFL.IDX PT, R2, R0, RZ, 0x1f ;  /* 0x00001fff00027589 */ /* 0x000e2200000e0000 */
[----:B------:R-:W-:Y:S01]  /*01b0*/  UISETP.NE.AND UP0, UPT, UR9, 0x3, UPT ;  /* 0x000000030900788c */ /* 0x000fe2000bf05270 */
[----:B------:R-:W-:Y:S01]  /*01c0*/  ISETP.NE.AND P1, PT, RZ, UR5, PT ;  /* 0x00000005ff007c0c */ /* 0x000fe2000bf25270 */
[----:B------:R-:W-:Y:S02]  /*01d0*/  UIADD3 UR16, UR5, -0x1, URZ ;  /* 0xffffffff05107890 */ /* 0x000fe4000fffe03f */
[----:B------:R-:W-:Y:S02]  /*01e0*/  UISETP.EQ.OR UP0, UPT, UR9, URZ, !UP0 ;  /* 0x0000003f0900728c */ /* 0x000fe4000c702670 */
[----:B------:R-:W-:Y:S02]  /*01f0*/  UISETP.GE.U32.AND UP1, UPT, UR16, 0x2, UPT ;  /* 0x000000021000788c */ /* 0x000fe4000bf26070 */
[----:B------:R-:W-:-:S04]  /*0200*/  UISETP.EQ.AND UP0, UPT, UR5, URZ, UP0 ;  /* 0x0000003f0500728c */ /* 0x000fc80008702270 */
[----:B------:R-:W-:-:S04]  /*0210*/  USEL UR38, URZ, 0x1, !UP0 ;  /* 0x000000013f267887 */ /* 0x000fc8000c000000 */
[----:B------:R-:W-:Y:S01]  /*0220*/  USEL UR38, UR38, 0x2, UP1 ;  /* 0x0000000226267887 */ /* 0x000fe20008800000 */
[----:B0-----:R-:W-:-:S13]  /*0230*/  ISETP.NE.AND P0, PT, R2, RZ, PT ;  /* 0x000000ff0200720c */ /* 0x001fda0003f05270 */
[----:B------:R-:W-:Y:S05]  /*0240*/  @P0 BRA `(.L_x_2) ;  /* 0x0000000000500947 */ /* 0x000fea0003800000 */
[----:B------:R-:W0:Y:S01]  /*0250*/  S2UR UR8, SR_CgaCtaId ;  /* 0x00000000000879c3 */ /* 0x000e220000008800 */
[----:B------:R-:W-:Y:S01]  /*0260*/  UMOV UR4, 0x400 ;  /* 0x0000040000047882 */ /* 0x000fe20000000000 */
[----:B------:R-:W-:Y:S01]  /*0270*/  UMOV UR5, 0x1 ;  /* 0x0000000100057882 */ /* 0x000fe20000000000 */
[----:B------:R-:W-:Y:S01]  /*0280*/  UMOV UR6, 0x6 ;  /* 0x0000000600067882 */ /* 0x000fe20000000000 */
[----:B------:R-:W-:Y:S01]  /*0290*/  ELECT P0, URZ, PT ;  /* 0x00000000003f782f */ /* 0x000fe20003800000 */
[----:B------:R-:W-:-:S04]  /*02a0*/  UIADD3 UR6, -UR6, 0x100000, URZ ;  /* 0x0010000006067890 */ /* 0x000fc8000fffe13f */
[----:B------:R-:W-:Y:S02]  /*02b0*/  USHF.L.U32 UR7, UR6, 0xb, URZ ;  /* 0x0000000b06077899 */ /* 0x000fe4000800063f */
[----:B------:R-:W-:Y:S02]  /*02c0*/  USHF.L.U32 UR6, UR6, 0x1, URZ ;  /* 0x0000000106067899 */ /* 0x000fe4000800063f */
[----:B0-----:R-:W-:Y:S02]  /*02d0*/  ULEA UR8, UR8, UR4, 0x18 ;  /* 0x0000000408087291 */ /* 0x001fe4000f8ec03f */
[----:B------:R-:W-:-:S04]  /*02e0*/  UIADD3 UR4, -UR5, 0x100000, URZ ;  /* 0x0010000005047890 */ /* 0x000fc8000fffe13f */
[----:B------:R-:W-:Y:S02]  /*02f0*/  USHF.L.U32 UR5, UR4, 0xb, URZ ;  /* 0x0000000b04057899 */ /* 0x000fe4000800063f */
[----:B------:R-:W-:Y:S01]  /*0300*/  USHF.L.U32 UR4, UR4, 0x1, URZ ;  /* 0x0000000104047899 */ /* 0x000fe2000800063f */
[----:B------:R-:W0:Y:S11]  /*0310*/  FENCE.VIEW.ASYNC.S ;  /* 0x00000000000073c6 */ /* 0x000e360000000000 */
[----:B0-----:R0:W1:Y:S01]  /*0320*/  SYNCS.EXCH.64 URZ, [UR8], UR4 ;  /* 0x00000004083f75b2 */ /* 0x0010620008000100 */
[----:B------:R0:W2:Y:S01]  /*0330*/  SYNCS.EXCH.64 URZ, [UR8+0x18], UR6 ;  /* 0x00001806083f75b2 */ /* 0x0000a20008000100 */
[----:B------:R0:W3:Y:S01]  /*0340*/  SYNCS.EXCH.64 URZ, [UR8+0x8], UR4 ;  /* 0x00000804083f75b2 */ /* 0x0000e20008000100 */
[----:B------:R0:W4:Y:S01]  /*0350*/  SYNCS.EXCH.64 URZ, [UR8+0x20], UR6 ;  /* 0x00002006083f75b2 */ /* 0x0001220008000100 */
[----:B------:R0:W0:Y:S01]  /*0360*/  SYNCS.EXCH.64 URZ, [UR8+0x10], UR4 ;  /* 0x00001004083f75b2 */ /* 0x0000220008000100 */
[----:B------:R0:W0:Y:S01]  /*0370*/  SYNCS.EXCH.64 URZ, [UR8+0x28], UR6 ;  /* 0x00002806083f75b2 */ /* 0x0000220008000100 */
[----:B------:R-:W-:Y:S01]  /*0380*/  NOP ;  /* 0x0000000000007918 */ /* 0x000fe20000000000 */
.L_x_2:
[----:B------:R-:W5:Y:S01]  /*0390*/  S2UR UR13, SR_CTAID.X ;  /* 0x00000000000d79c3 */ /* 0x000f620000002500 */
[----:B------:R-:W-:Y:S01]  /*03a0*/  SHF.R.S32.HI R3, RZ, 0x1f, R4 ;  /* 0x0000001fff037819 */ /* 0x000fe20000011404 */
[----:B------:R5:W1:Y:S01]  /*03b0*/  SHFL.IDX PT, R6, R0, RZ, 0x1f ;  /* 0x00001fff00067589 */ /* 0x000a6200000e0000 */
[----:B0-----:R-:W-:Y:S01]  /*03c0*/  ULDC UR4, c[0x0][0x150] ;  /* 0x0000540000047ab9 */ /* 0x001fe20000000800 */
[----:B------:R-:W-:Y:S02]  /*03d0*/  ELECT P0, URZ, PT ;  /* 0x00000000003f782f */ /* 0x000fe40003800000 */
[----:B------:R-:W-:Y:S01]  /*03e0*/  LEA.HI R3, R3, R4, RZ, 0x7 ;  /* 0x0000000403037211 */ /* 0x000fe200078f38ff */
[----:B------:R-:W-:Y:S01]  /*03f0*/  ULDC UR5, c[0x0][0x154] ;  /* 0x0000550000057ab9 */ /* 0x000fe20000000800 */
[----:B------:R-:W-:Y:S01]  /*0400*/  SHF.R.S32.HI R7, RZ, 0x1f, R2 ;  /* 0x0000001fff077819 */ /* 0x000fe20000011402 */
[----:B------:R-:W0:Y:S01]  /*0410*/  S2UR UR10, SR_CTAID.Y ;  /* 0x00000000000a79c3 */ /* 0x000e220000002600 */
[----:B------:R-:W-:Y:S01]  /*0420*/  LOP3.LUT R3, R3, 0xffffff80, RZ, 0xc0, !PT ;  /* 0xffffff8003037812 */ /* 0x000fe200078ec0ff */
[----:B------:R-:W-:Y:S01]  /*0430*/  ULDC UR8, c[0x0][0x144] ;  /* 0x0000510000087ab9 */ /* 0x000fe20000000800 */
[----:B------:R-:W-:Y:S01]  /*0440*/  LEA.HI R7, R7, R2, RZ, 0x2 ;  /* 0x0000000207077211 */ /* 0x000fe200078f10ff */
[----:B------:R-:W-:Y:S01]  /*0450*/  NOP ;  /* 0x0000000000007918 */ /* 0x000fe20000000000 */
[----:B------:R-:W-:Y:S01]  /*0460*/  NOP ;  /* 0x0000000000007918 */ /* 0x000fe20000000000 */
[----:B------:R-:W-:Y:S01]  /*0470*/  IMAD.IADD R3, R4, 0x1, -R3 ;  /* 0x0000000104037824 */ /* 0x000fe200078e0a03 */
[----:B------:R-:W-:Y:S01]  /*0480*/  LOP3.LUT R7, R7, 0x3ffffffc, RZ, 0xc0, !PT ;  /* 0x3ffffffc07077812 */ /* 0x000fe200078ec0ff */
[----:B------:R-:W-:Y:S01]  /*0490*/  ULDC UR11, c[0x0][0x148] ;  /* 0x00005200000b7ab9 */ /* 0x000fe20000000800 */
[----:B------:R-:W-:-:S02]  /*04a0*/  IMAD.MOV.U32 R17, RZ, RZ, 0x1 ;  /* 0x00000001ff117424 */ /* 0x000fc400078e00ff */
[----:B------:R-:W-:Y:S01]  /*04b0*/  SHF.R.S32.HI R4, RZ, 0x1f, R3 ;  /* 0x0000001fff047819 */ /* 0x000fe20000011403 */
[----:B------:R-:W-:-:S03]  /*04c0*/  IMAD.IADD R2, R2, 0x1, -R7 ;  /* 0x0000000102027824 */ /* 0x000fc600078e0a07 */
[----:B------:R-:W-:Y:S02]  /*04d0*/  LEA.HI R4, R4, R3, RZ, 0x3 ;  /* 0x0000000304047211 */ /* 0x000fe400078f18ff */
[----:B-----5:R-:W-:Y:S02]  /*04e0*/  I2FP.F32.U32 R5, UR13 ;  /* 0x0000000d00057c45 */ /* 0x020fe40008201000 */
[--C-:B------:R-:W-:Y:S02]  /*04f0*/  SHF.R.S32.HI R0, RZ, 0x3, R4.reuse ;  /* 0x00000003ff007819 */ /* 0x100fe40000011404 */
[----:B-1----:R-:W-:Y:S01]  /*0500*/  ISETP.NE.OR P0, PT, R6, RZ, !P0 ;  /* 0x000000ff0600720c */ /* 0x002fe20004705670 */
[----:B------:R-:W-:Y:S01]  /*0510*/  FMUL R8, R5, UR4 ;  /* 0x0000000405087c20 */ /* 0x000fe20008400000 */
[----:B------:R-:W-:-:S04]  /*0520*/  SHF.R.S32.HI R5, RZ, 0x1f, R4 ;  /* 0x0000001fff057819 */ /* 0x000fc80000011404 */
[----:B------:R-:W-:Y:S01]  /*0530*/  LEA.HI R5, R5, R0, RZ, 0x2 ;  /* 0x0000000005057211 */ /* 0x000fe200078f10ff */
[----:B------:R-:W1:Y:S03]  /*0540*/  F2I.U32.TRUNC.NTZ R8, R8 ;  /* 0x0000000800087305 */ /* 0x000e66000020f000 */
[----:B------:R-:W-:-:S03]  /*0550*/  LOP3.LUT R5, R5, 0xfffffffc, RZ, 0xc0, !PT ;  /* 0xfffffffc05057812 */ /* 0x000fc600078ec0ff */
[----:B------:R-:W-:Y:S01]  /*0560*/  VOTEU.ALL UP0, P0 ;  /* 0x00000000003f7886 */ /* 0x000fe20000000000 */
[----:B------:R-:W-:Y:S01]  /*0570*/  IADD3 R5, R0, -R5, RZ ;  /* 0x8000000500057210 */ /* 0x000fe20007ffe0ff */
[----:B------:R-:W-:Y:S01]  /*0580*/  VOTEU.ALL UP1, P0 ;  /* 0x00000000003f7886 */ /* 0x000fe20000020000 */
[----:B0-----:R-:W-:Y:S02]  /*0590*/  I2FP.F32.U32 R0, UR10 ;  /* 0x0000000a00007c45 */ /* 0x001fe40008201000 */
[----:B------:R-:W0:Y:S01]  /*05a0*/  @!UP0 S2UR UR7, SR_CgaCtaId ;  /* 0x00000000000789c3 */ /* 0x000e220000008800 */
[----:B------:R-:W-:Y:S01]  /*05b0*/  IMAD R2, R2, 0x4, R5 ;  /* 0x0000000402027824 */ /* 0x000fe200078e0205 */
[----:B------:R-:W-:Y:S01]  /*05c0*/  @!UP0 UMOV UR6, 0x400 ;  /* 0x0000040000068882 */ /* 0x000fe20000000000 */
[----:B------:R-:W-:Y:S01]  /*05d0*/  FMUL R4, R0, UR5 ;  /* 0x0000000500047c20 */ /* 0x000fe20008400000 */
[----:B-1----:R-:W-:Y:S02]  /*05e0*/  R2UR UR4, R8 ;  /* 0x00000000080472ca */ /* 0x002fe400000e0000 */
[----:B------:R-:W-:-:S03]  /*05f0*/  LEA.HI R0, R2, R2, RZ, 0x1 ;  /* 0x0000000202007211 */ /* 0x000fc600078f08ff */
[----:B------:R-:W1:Y:S01]  /*0600*/  F2I.U32.TRUNC.NTZ R4, R4 ;  /* 0x0000000400047305 */ /* 0x000e62000020f000 */
[----:B------:R-:W-:-:S04]  /*0610*/  LOP3.LUT R5, R0, 0xfffffffe, RZ, 0xc0, !PT ;  /* 0xfffffffe00057812 */ /* 0x000fc800078ec0ff */
[----:B------:R-:W-:-:S03]  /*0620*/  IADD3 R5, R2, -R5, RZ ;  /* 0x8000000502057210 */ /* 0x000fc60007ffe0ff */
[----:B------:R-:W-:-:S04]  /*0630*/  UIADD3 UR4, -UR4, URZ, URZ ;  /* 0x0000003f04047290 */ /* 0x000fc8000fffe13f */
[----:B------:R-:W-:Y:S01]  /*0640*/  UIMAD UR8, UR8, UR4, UR13 ;  /* 0x00000004080872a4 */ /* 0x000fe2000f8e020d */
[----:B-1----:R-:W-:Y:S02]  /*0650*/  R2UR UR12, R4 ;  /* 0x00000000040c72ca */ /* 0x002fe400000e0000 */
[----:B------:R-:W-:Y:S01]  /*0660*/  UMOV UR4, 0x20 ;  /* 0x0000002000047882 */ /* 0x000fe20000000000 */
[----:B------:R-:W1:Y:S02]  /*0670*/  LDC R4, c[0x0][0x140] ;  /* 0x00005000ff047b82 */ /* 0x000e640000000800 */
[----:B------:R-:W-:Y:S01]  /*0680*/  ISETP.NE.AND P3, PT, R5, UR8, PT ;  /* 0x0000000805007c0c */ /* 0x000fe2000bf65270 */
[----:B------:R-:W-:-:S04]  /*0690*/  @!UP0 UIADD3 UR4, -UR4, 0x100000, URZ ;  /* 0x0010000004048890 */ /* 0x000fc8000fffe13f */
[----:B------:R-:W-:Y:S02]  /*06a0*/  @!UP0 USHF.L.U32 UR5, UR4, 0xb, URZ ;  /* 0x0000000b04058899 */ /* 0x000fe4000800063f */
[----:B------:R-:W-:Y:S01]  /*06b0*/  @!UP0 USHF.L.U32 UR4, UR4, 0x1, URZ ;  /* 0x0000000104048899 */ /* 0x000fe2000800063f */
[C---:B------:R-:W-:Y:S01]  /*06c0*/  IMAD.SHL.U32 R5, R2.reuse, 0x4, RZ ;  /* 0x0000000402057824 */ /* 0x040fe200078e00ff */
[----:B0-----:R-:W-:Y:S01]  /*06d0*/  @!UP0 ULEA UR6, UR7, UR6, 0x18 ;  /* 0x0000000607068291 */ /* 0x001fe2000f8ec03f */
[----:B------:R-:W-:Y:S01]  /*06e0*/  VOTEU.ALL UP0, P0 ;  /* 0x00000000003f7886 */ /* 0x000fe20000000000 */
[----:B------:R-:W-:Y:S02]  /*06f0*/  LOP3.LUT P0, RZ, R3, 0x7, RZ, 0xc0, !PT ;  /* 0x0000000703ff7812 */ /* 0x000fe4000780c0ff */
[----:B------:R-:W-:Y:S01]  /*0700*/  LOP3.LUT R152, R2, 0xc, R5, 0x78, !PT ;  /* 0x0000000c02987812 */ /* 0x000fe200078e7805 */
[----:B------:R-:W-:-:S03]  /*0710*/  UIADD3 UR12, -UR12, URZ, URZ ;  /* 0x0000003f0c0c7290 */ /* 0x000fc6000fffe13f */
[C---:B------:R-:W-:Y:S02]  /*0720*/  ISETP.LT.U32.AND P0, PT, R152.reuse, 0x4, !P0 ;  /* 0x000000049800780c */ /* 0x040fe40004701070 */
[----:B------:R-:W-:Y:S01]  /*0730*/  @P3 LEA.HI R0, R152, R152, RZ, 0x1 ;  /* 0x0000009898003211 */ /* 0x000fe200078f08ff */
[----:B------:R-:W0:Y:S02]  /*0740*/  FENCE.VIEW.ASYNC.S ;  /* 0x00000000000073c6 */ /* 0x000e240000000000 */
[----:B0-----:R-:W0:Y:S01]  /*0750*/  @!UP0 SYNCS.EXCH.64 URZ, [UR6+0x40], UR4 ;  /* 0x00004004063f85b2 */ /* 0x001e220008000100 */
[----:B------:R-:W-:Y:S02]  /*0760*/  @P3 SHF.R.S32.HI R0, RZ, 0x1, R0 ;  /* 0x00000001ff003819 */ /* 0x000fe40000011400 */
[----:B-1----:R-:W-:Y:S01]  /*0770*/  ISETP.EQ.U32.AND P2, PT, R4, 0x1, PT ;  /* 0x000000010400780c */ /* 0x002fe20003f42070 */
[----:B------:R1:W0:Y:S01]  /*0780*/  @!UP1 SYNCS.EXCH.64 URZ, [UR6+0x48], UR4 ;  /* 0x00004804063f95b2 */ /* 0x0002220008000100 */
[----:B------:R-:W-:Y:S01]  /*0790*/  NOP ;  /* 0x0000000000007918 */ /* 0x000fe20000000000 */
[----:B-1----:R-:W-:-:S06]  /*07a0*/  UIMAD UR4, UR11, UR12, UR10 ;  /* 0x0000000c0b0472a4 */ /* 0x002fcc000f8e020a */
[----:B------:R-:W-:Y:S02]  /*07b0*/  @P3 ISETP.NE.AND P4, PT, R0, UR4, PT ;  /* 0x0000000400003c0c */ /* 0x000fe4000bf85270 */
[----:B------:R-:W-:Y:S02]  /*07c0*/  SEL R0, RZ, 0x1, !P0 ;  /* 0x00000001ff007807 */ /* 0x000fe40004000000 */
[----:B------:R-:W-:-:S04]  /*07d0*/  @P3 SEL R17, RZ, 0x1, P4 ;  /* 0x00000001ff113807 */ /* 0x000fc80002000000 */
[----:B------:R-:W-:Y:S01]  /*07e0*/  LOP3.LUT R17, R17, R0, RZ, 0xc0, !PT ;  /* 0x0000000011117212 */ /* 0x000fe200078ec0ff */
[----:B------:R-:W-:Y:S06]  /*07f0*/  @!P2 BRA `(.L_x_3) ;  /* 0x000000000008a947 */ /* 0x000fec0003800000 */
[----:B0-234-:R-:W-:Y:S01]  /*0800*/  UCGABAR_ARV ;  /* 0x00000000000079c7 */ /* 0x01dfe20008000000 */
[----:B------:R-:W-:Y:S05]  /*0810*/  BRA `(.L_x_4) ;  /* 0x0000000000047947 */ /* 0x000fea0003800000 */
.L_x_3:
[----:B0-234-:R-:W-:Y:S01]  /*0820*/  NOP ;  /* 0x0000000000007918 */ /* 0x01dfe20000000000 */
.L_x_4:
[----:B------:R-:W-:Y:S01]  /*0830*/  ULDC UR4, c[0x0][0x65c] ;  /* 0x0001970000047ab9 */ /* 0x000fe20000000800 */
[----:B------:R-:W-:Y:S01]  /*0840*/  UMOV UR5, URZ ;  /* 0x0000003f00057c82 */ /* 0x000fe20008000000 */
[----:B------:R-:W-:-:S03]  /*0850*/  UISETP.NE.AND UP0, UPT, UR4, 0x1, UPT ;  /* 0x000000010400788c */ /* 0x000fc6000bf05270 */
[----:B------:R-:W-:Y:S01]  /*0860*/  UMOV UR4, UR13 ;  /* 0x0000000d00047c82 */ /* 0x000fe20008000000 */
[----:B------:R-:W-:Y:S02]  /*0870*/  UP2UR UR39, UPR, URZ, 0x1 ;  /* 0x000000013f277883 */ /* 0x000fe40008000000 */
[----:B------:R-:W-:Y:S02]  /*0880*/  PLOP3.LUT P0, PT, PT, PT, UP0, 0x80, 0x0 ;  /* 0x000000000000781c */ /* 0x000fe40003f0f008 */
[----:B------:R-:W-:Y:S02]  /*0890*/  PLOP3.LUT P3, PT, PT, PT, UP0, 0x80, 0x0 ;  /* 0x000000000000781c */ /* 0x000fe40003f6f008 */
[----:B------:R-:W-:Y:S01]  /*08a0*/  PLOP3.LUT P5, PT, PT, PT, UP0, 0x80, 0x0 ;  /* 0x000000000000781c */ /* 0x000fe20003faf008 */
[----:B------:R-:W-:Y:S01]  /*08b0*/  @UP0 ULDC UR14, c[0x0][0x10] ;  /* 0x00000400000e0ab9 */ /* 0x000fe20000000800 */
[----:B------:R-:W-:Y:S01]  /*08c0*/  @UP0 UMOV UR6, UR10 ;  /* 0x0000000a00060c82 */ /* 0x000fe20008000000 */
[----:B------:R-:W-:Y:S01]  /*08d0*/  @UP0 UMOV UR7, URZ ;  /* 0x0000003f00070c82 */ /* 0x000fe20008000000 */
[----:B------:R-:W-:Y:S01]  /*08e0*/  PLOP3.LUT P4, PT, PT, PT, UP0, 0x80, 0x0 ;  /* 0x000000000000781c */ /* 0x000fe20003f8f008 */
[----:B------:R-:W-:-:S03]  /*08f0*/  @UP0 UIMAD.WIDE.U32 UR14, UR13, UR14, UR6 ;  /* 0x0000000e0d0e02a5 */ /* 0x000fc6000f8e0006 */
[----:B------:R-:W-:Y:S01]  /*0900*/  @!UP0 ULDC UR7, c[0x0][0xc] ;  /* 0x0000030000078ab9 */ /* 0x000fe20000000800 */
[----:B------:R-:W-:Y:S01]  /*0910*/  @UP0 UMOV UR6, URZ ;  /* 0x0000003f00060c82 */ /* 0x000fe20008000000 */
[----:B------:R-:W-:Y:S01]  /*0920*/  @!UP0 UIMAD.WIDE.U32 UR4, UR10, UR7, UR4 ;  /* 0x000000070a0482a5 */ /* 0x000fe2000f8e0004 */
[----:B------:R-:W-:Y:S01]  /*0930*/  MOV R2, UR14 ;  /* 0x0000000e00027c02 */ /* 0x000fe20008000f00 */
[----:B------:R-:W-:Y:S02]  /*0940*/  @UP0 UIADD3 UR6, UR15, UR6, URZ ;  /* 0x000000060f060290 */ /* 0x000fe4000fffe03f */
[----:B------:R-:W-:Y:S02]  /*0950*/  IMAD.U32 R3, RZ, RZ, UR15 ;  /* 0x0000000fff037e24 */ /* 0x000fe4000f8e00ff */
[----:B------:R-:W-:Y:S01]  /*0960*/  IMAD.U32 R5, RZ, RZ, UR5 ;  /* 0x00000005ff057e24 */ /* 0x000fe2000f8e00ff */
[----:B------:R-:W-:Y:S01]  /*0970*/  MOV R4, UR4 ;  /* 0x0000000400047c02 */ /* 0x000fe20008000f00 */
[----:B------:R-:W-:Y:S01]  /*0980*/  @P0 IMAD.MOV.U32 R7, RZ, RZ, R2 ;  /* 0x000000ffff070224 */ /* 0x000fe200078e0002 */
[----:B------:R-:W-:Y:S01]  /*0990*/  @P3 MOV R6, UR6 ;  /* 0x0000000600063c02 */ /* 0x000fe20008000f00 */
[----:B------:R-:W-:Y:S01]  /*09a0*/  IMAD.U32 R2, RZ, RZ, UR4 ;  /* 0x00000004ff027e24 */ /* 0x000fe2000f8e00ff */
[----:B------:R-:W-:Y:S01]  /*09b0*/  @!P5 MOV R6, R5 ;  /* 0x000000050006d202 */ /* 0x000fe20000000f00 */
[----:B------:R-:W-:-:S02]  /*09c0*/  IMAD.U32 R3, RZ, RZ, UR5 ;  /* 0x00000005ff037e24 */ /* 0x000fc4000f8e00ff */
[----:B------:R-:W-:Y:S02]  /*09d0*/  @!P4 IMAD.MOV.U32 R7, RZ, RZ, R2 ;  /* 0x000000ffff07c224 */ /* 0x000fe400078e0002 */
[----:B------:R0:W-:Y:S04]  /*09e0*/  STL [R1+0x200], R6 ;  /* 0x0002000601007387 */ /* 0x0001e80000100800 */
[----:B------:R0:W-:Y:S01]  /*09f0*/  STL [R1+0x204], R7 ;  /* 0x0002040701007387 */ /* 0x0001e20000100800 */
[----:B------:R-:W-:Y:S05]  /*0a00*/  @!P2 BRA `(.L_x_5) ;  /* 0x00000000000ca947 */ /* 0x000fea0003800000 */
[----:B------:R-:W-:Y:S01]  /*0a10*/  UCGABAR_WAIT ;  /* 0x0000000000007dc7 */ /* 0x000fe20008000000 */
[----:B------:R-:W-:Y:S01]  /*0a20*/  CCTL.IVALL ;  /* 0x00000000ff00798f */ /* 0x000fe20002000000 */
[----:B------:R-:W-:Y:S05]  /*0a30*/  BRA `(.L_x_6) ;  /* 0x0000000000047947 */ /* 0x000fea0003800000 */
.L_x_5:
[----:B------:R-:W-:Y:S06]  /*0a40*/  BAR.SYNC.DEFER_BLOCKING 0x0 ;  /* 0x0000000000007b1d */ /* 0x000fec0000010000 */
.L_x_6:
[----:B------:R-:W-:Y:S05]  /*0a50*/  @!P1 BRA `(.L_x_7) ;  /* 0x00000218000c9947 */ /* 0x000fea0003800000 */
[----:B------:R-:W-:-:S06]  /*0a60*/  UISETP.GT.U32.AND UP0, UPT, UR16, 0x1, UPT ;  /* 0x000000011000788c */ /* 0x000fcc000bf04070 */
[----:B------:R-:W-:-:S13]  /*0a70*/  PLOP3.LUT P0, PT, PT, PT, UP0, 0x80, 0x0 ;  /* 0x000000000000781c */ /* 0x000fda0003f0f008 */
[----:B------:R-:W-:Y:S05]  /*0a80*/  @P0 EXIT ;  /* 0x000000000000094d */ /* 0x000fea0003800000 */
[----:B------:R-:W-:Y:S01]  /*0a90*/  ULDC.64 UR4, c[0x0][0x650] ;  /* 0x0001940000047ab9 */ /* 0x000fe20000000a00 */
[----:B------:R-:W-:Y:S01]  /*0aa0*/  UMOV UR40, 0xffffffff ;  /* 0xffffffff00287882 */ /* 0x000fe20000000000 */
[----:B------:R-:W-:Y:S01]  /*0ab0*/  ISETP.GE.U32.AND P0, PT, R7, UR4, PT ;  /* 0x0000000407007c0c */ /* 0x000fe2000bf06070 */
[----:B------:R-:W-:Y:S01]  /*0ac0*/  UMOV UR41, 0xffffffff ;  /* 0xffffffff00297882 */ /* 0x000fe20000000000 */
[----:B------:R-:W-:Y:S01]  /*0ad0*/  UMOV UR42, 0xffffffff ;  /* 0xffffffff002a7882 */ /* 0x000fe20000000000 */
[----:B------:R-:W-:Y:S02]  /*0ae0*/  PRMT R0, RZ, 0x7610, R0 ;  /* 0x00007610ff007816 */ /* 0x000fe40000000000 */
[----:B------:R-:W-:-:S13]  /*0af0*/  ISETP.GE.U32.AND.EX P0, PT, R6, UR5, PT, P0 ;  /* 0x0000000506007c0c */ /* 0x000fda000bf06100 */
[----:B------:R-:W-:Y:S05]  /*0b00*/  @P0 BRA `(.L_x_8) ;  /* 0x0000000400480947 */ /* 0x000fea0003800000 */
[----:B------:R-:W-:Y:S01]  /*0b10*/  ULDC.64 UR16, c[0x0][0x628] ;  /* 0x00018a0000107ab9 */ /* 0x000fe20000000a00 */
[C---:B------:R-:W-:Y:S01]  /*0b20*/  R2UR UR19, R7.reuse ;  /* 0x00000000071372ca */ /* 0x040fe200000e0000 */
[----:B------:R-:W-:Y:S01]  /*0b30*/  ULDC UR18, c[0x0][0x630] ;  /* 0x00018c0000127ab9 */ /* 0x000fe20000000800 */
[----:B------:R-:W-:Y:S02]  /*0b40*/  ISETP.NE.U32.AND P0, PT, RZ, UR16, PT ;  /* 0x00000010ff007c0c */ /* 0x000fe4000bf05070 */
[----:B------:R-:W-:Y:S02]  /*0b50*/  R2UR UR4, R7 ;  /* 0x00000000070472ca */ /* 0x000fe400000e0000 */
[----:B------:R-:W-:Y:S02]  /*0b60*/  ISETP.NE.AND.EX P0, PT, RZ, UR17, PT, P0 ;  /* 0x00000011ff007c0c */ /* 0x000fe4000bf05300 */
[----:B------:R-:W-:-:S11]  /*0b70*/  R2UR UR5, R6 ;  /* 0x00000000060572ca */ /* 0x000fd600000e0000 */
[----:B------:R-:W-:Y:S05]  /*0b80*/  @!P0 BRA `(.L_x_9) ;  /* 0x0000000000308947 */ /* 0x000fea0003800000 */
[----:B------:R-:W-:Y:S01]  /*0b90*/  R2UR UR4, R7 ;  /* 0x00000000070472ca */ /* 0x000fe200000e0000 */
[----:B------:R-:W-:Y:S01]  /*0ba0*/  ULDC UR9, c[0x0][0x634] ;  /* 0x00018d0000097ab9 */ /* 0x000fe20000000800 */
[----:B------:R-:W-:-:S11]  /*0bb0*/  R2UR UR13, R6 ;  /* 0x00000000060d72ca */ /* 0x000fd600000e0000 */
[----:B------:R-:W-:-:S04]  /*0bc0*/  UIADD3 UR9, UP0, UR4, UR9, URZ ;  /* 0x0000000904097290 */ /* 0x000fc8000ff1e03f */
[----:B------:R-:W-:-:S04]  /*0bd0*/  UIADD3.X UR13, URZ, UR13, URZ, UP0, !UPT ;  /* 0x0000000d3f0d7290 */ /* 0x000fc800087fe43f */
[----:B------:R-:W-:-:S04]  /*0be0*/  UIMAD.WIDE.U32 UR4, UR13, UR16, URZ ;  /* 0x000000100d0472a5 */ /* 0x000fc8000f8e003f */
[----:B------:R-:W-:Y:S02]  /*0bf0*/  UIMAD.WIDE.U32 UR6, UP0, UR9, UR17, UR4 ;  /* 0x00000011090672a5 */ /* 0x000fe4000f800004 */
[----:B------:R-:W-:Y:S02]  /*0c00*/  UIMAD.WIDE.U32 UR4, UR9, UR16, URZ ;  /* 0x00000010090472a5 */ /* 0x000fe4000f8e003f */
[----:B------:R-:W-:Y:S02]  /*0c10*/  UIADD3.X UR15, URZ, URZ, URZ, UP0, !UPT ;  /* 0x0000003f3f0f7290 */ /* 0x000fe400087fe43f */
[----:B------:R-:W-:Y:S01]  /*0c20*/  UIADD3 URZ, UP0, UR5, UR6, URZ ;  /* 0x00000006053f7290 */ /* 0x000fe2000ff1e03f */
[----:B------:R-:W-:-:S03]  /*0c30*/  UMOV UR14, UR7 ;  /* 0x00000007000e7c82 */ /* 0x000fc60008000000 */
[----:B------:R-:W-:-:S12]  /*0c40*/  UIMAD.WIDE.U32.X UR4, UR13, UR17, UR14, UP0 ;  /* 0x000000110d0472a5 */ /* 0x000fd800080e040e */
.L_x_9:
[----:B------:R-:W-:Y:S01]  /*0c50*/  USHF.R.U64 UR42, UR4, UR18, UR5 ;  /* 0x00000012042a7299 */ /* 0x000fe20008001205 */
[----:B------:R-:W-:Y:S01]  /*0c60*/  R2UR UR7, R6 ;  /* 0x00000000060772ca */ /* 0x000fe200000e0000 */
[----:B------:R-:W-:Y:S02]  /*0c70*/  USHF.R.U32.HI UR4, URZ, UR18, UR5 ;  /* 0x000000123f047299 */ /* 0x000fe40008011605 */
[----:B------:R-:W-:Y:S01]  /*0c80*/  UIADD3 UR5, UP0, URZ, -UR42, URZ ;  /* 0x8000002a3f057290 */ /* 0x000fe2000ff1e03f */
[----:B------:R-:W-:Y:S01]  /*0c90*/  ULDC.64 UR14, c[0x0][0x620] ;  /* 0x00018800000e7ab9 */ /* 0x000fe20000000a00 */
[----:B------:R-:W-:Y:S02]  /*0ca0*/  UMOV UR6, UR19 ;  /* 0x0000001300067c82 */ /* 0x000fe40008000000 */
[----:B------:R-:W-:Y:S01]  /*0cb0*/  UIADD3.X UR4, URZ, ~UR4, URZ, UP0, !UPT ;  /* 0x800000043f047290 */ /* 0x000fe200087fe43f */
[----:B------:R-:W-:Y:S01]  /*0cc0*/  ULDC UR9, c[0x0][0x618] ;  /* 0x0001860000097ab9 */ /* 0x000fe20000000800 */
[----:B------:R-:W-:-:S02]  /*0cd0*/  UIMAD UR12, UR11, UR12, UR10 ;  /* 0x0000000c0b0c72a4 */ /* 0x000fc4000f8e020a */
[----:B------:R-:W-:Y:S02]  /*0ce0*/  UIMAD UR4, UR4, UR14, URZ ;  /* 0x0000000e040472a4 */ /* 0x000fe4000f8e023f */
[----:B------:R-:W-:Y:S02]  /*0cf0*/  UIMAD.WIDE.U32 UR6, UR5, UR14, UR6 ;  /* 0x0000000e050672a5 */ /* 0x000fe4000f8e0006 */
[----:B------:R-:W-:Y:S01]  /*0d00*/  UIMAD UR4, UR5, UR15, UR4 ;  /* 0x0000000f050472a4 */ /* 0x000fe2000f8e0204 */
[----:B------:R-:W-:Y:S01]  /*0d10*/  ULDC UR10, c[0x0][0x608] ;  /* 0x00018200000a7ab9 */ /* 0x000fe20000000800 */
[----:B------:R-:W-:Y:S02]  /*0d20*/  ULDC UR18, c[0x0][0x658] ;  /* 0x0001960000127ab9 */ /* 0x000fe40000000800 */
[----:B------:R-:W-:Y:S01]  /*0d30*/  UIADD3 UR7, UR7, UR4, URZ ;  /* 0x0000000407077290 */ /* 0x000fe2000fffe03f */
[----:B------:R-:W-:Y:S02]  /*0d40*/  UMOV UR11, 0xffffffff ;  /* 0xffffffff000b7882 */ /* 0x000fe40000000000 */
[----:B------:R-:W-:Y:S01]  /*0d50*/  ULDC.64 UR4, c[0x0][0x640] ;  /* 0x0001900000047ab9 */ /* 0x000fe20000000a00 */
[----:B------:R-:W-:Y:S01]  /*0d60*/  USHF.R.U64 UR16, UR6, UR9, UR7 ;  /* 0x0000000906107299 */ /* 0x000fe20008001207 */
[----:B------:R-:W-:Y:S01]  /*0d70*/  ISETP.NE.U32.AND P0, PT, RZ, UR4, PT ;  /* 0x00000004ff007c0c */ /* 0x000fe2000bf05070 */
[----:B------:R-:W-:-:S02]  /*0d80*/  USHF.R.U32.HI UR7, URZ, UR9, UR7 ;  /* 0x000000093f077299 */ /* 0x000fc40008011607 */
[----:B------:R-:W-:Y:S01]  /*0d90*/  USHF.L.U32 UR6, UR11, UR18, URZ ;  /* 0x000000120b067299 */ /* 0x000fe2000800063f */
[----:B------:R-:W-:Y:S01]  /*0da0*/  ISETP.NE.AND.EX P0, PT, RZ, UR5, PT, P0 ;  /* 0x00000005ff007c0c */ /* 0x000fe2000bf05300 */
[----:B------:R-:W-:Y:S02]  /*0db0*/  USHF.R.U64 UR22, UR16, UR10, UR7 ;  /* 0x0000000a10167299 */ /* 0x000fe40008001207 */
[----:B------:R-:W-:Y:S02]  /*0dc0*/  USHF.R.U32.HI UR7, URZ, UR10, UR7 ;  /* 0x0000000a3f077299 */ /* 0x000fe40008011607 */
[----:B------:R-:W-:Y:S02]  /*0dd0*/  UISETP.NE.AND UP1, UPT, UR39, URZ, UPT ;  /* 0x0000003f2700728c */ /* 0x000fe4000bf25270 */
[----:B------:R-:W-:Y:S01]  /*0de0*/  USHF.R.U64 UR23, UR22, UR18, UR7 ;  /* 0x0000001216177299 */ /* 0x000fe20008001207 */
[----:B------:R-:W-:Y:S01]  /*0df0*/  ULDC UR17, c[0x0][0x600] ;  /* 0x0001800000117ab9 */ /* 0x000fe20000000800 */
[----:B------:R-:W-:-:S02]  /*0e00*/  ULOP3.LUT UR13, URZ, UR6, URZ, 0x33, !UPT ;  /* 0x000000063f0d7292 */ /* 0x000fc4000f8e333f */
[----:B------:R-:W-:Y:S02]  /*0e10*/  UIADD3 UR15, UR17, -0x1, URZ ;  /* 0xffffffff110f7890 */ /* 0x000fe4000fffe03f */
[----:B------:R-:W-:Y:S02]  /*0e20*/  USEL UR12, UR8, UR12, !UP1 ;  /* 0x0000000c080c7287 */ /* 0x000fe4000c800000 */
[----:B------:R-:W-:Y:S01]  /*0e30*/  USHF.R.U32.HI UR7, URZ, UR18, UR7 ;  /* 0x000000123f077299 */ /* 0x000fe20008011607 */
[----:B------:R-:W-:Y:S01]  /*0e40*/  ULDC UR19, c[0x0][0x648] ;  /* 0x0001920000137ab9 */ /* 0x000fe20000000800 */
[----:B------:R-:W-:Y:S01]  /*0e50*/  ULDC UR20, c[0x0][0x638] ;  /* 0x00018e0000147ab9 */ /* 0x000fe20000000800 */
[----:B------:R-:W-:Y:S01]  /*0e60*/  UMOV UR21, 0x1 ;  /* 0x0000000100157882 */ /* 0x000fe20000000000 */
[----:B------:R-:W-:Y:S01]  /*0e70*/  UMOV UR6, UR23 ;  /* 0x0000001700067c82 */ /* 0x000fe20008000000 */
[----:B------:R-:W-:Y:S07]  /*0e80*/  @!P0 BRA `(.L_x_10) ;  /* 0x0000000000308947 */ /* 0x000fee0003800000 */
[----:B------:R-:W-:Y:S02]  /*0e90*/  ULDC UR10, c[0x0][0x64c] ;  /* 0x00019300000a7ab9 */ /* 0x000fe40000000800 */
        /* <DEDUP_REMOVED lines=8> */
[----:B------:R-:W-:-:S07]  /*0f20*/  UIMAD.WIDE.U32.X UR4, UR14, UR5, UR10, UP0 ;  /* 0x000000050e0472a5 */ /* 0x000fce00080e040a */
[----:B------:R-:W-:Y:S01]  /*0f30*/  UMOV UR6, UR4 ;  /* 0x0000000400067c82 */ /* 0x000fe20008000000 */
[----:B------:R-:W-:-:S05]  /*0f40*/  UMOV UR7, UR5 ;  /* 0x0000000500077c82 */ /* 0x000fca0008000000 */
.L_x_10:
[----:B------:R-:W-:Y:S01]  /*0f50*/  USHF.R.U64 UR5, UR6, UR19, UR7 ;  /* 0x0000001306057299 */ /* 0x000fe20008001207 */
[----:B------:R-:W-:Y:S01]  /*0f60*/  IMAD.MOV.U32 R0, RZ, RZ, 0x1 ;  /* 0x00000001ff007424 */ /* 0x000fe200078e00ff */
[----:B------:R-:W-:Y:S02]  /*0f70*/  USHF.L.U32 UR4, UR21, UR18, URZ ;  /* 0x0000001215047299 */ /* 0x000fe4000800063f */
[----:B------:R-:W-:Y:S02]  /*0f80*/  ULOP3.LUT UR13, UR22, UR13, URZ, 0xc0, !UPT ;  /* 0x0000000d160d7292 */ /* 0x000fe4000f8ec03f */
[----:B------:R-:W-:Y:S02]  /*0f90*/  UIADD3 UR6, -UR5, URZ, URZ ;  /* 0x0000003f05067290 */ /* 0x000fe4000fffe13f */
[----:B------:R-:W-:Y:S02]  /*0fa0*/  UIMAD UR13, UR4, UR5, UR13 ;  /* 0x00000005040d72a4 */ /* 0x000fe4000f8e020d */
[----:B------:R-:W-:-:S02]  /*0fb0*/  ULOP3.LUT UR15, UR16, UR15, URZ, 0xc0, !UPT ;  /* 0x0000000f100f7292 */ /* 0x000fc4000f8ec03f */
[----:B------:R-:W-:Y:S01]  /*0fc0*/  UIMAD UR4, UR6, UR20, UR23 ;  /* 0x00000014060472a4 */ /* 0x000fe2000f8e0217 */
[----:B------:R-:W-:Y:S01]  /*0fd0*/  ULDC UR5, c[0x0][0x610] ;  /* 0x0001840000057ab9 */ /* 0x000fe20000000800 */
[----:B------:R-:W-:Y:S02]  /*0fe0*/  UISETP.NE.AND UP0, UPT, UR39, URZ, UPT ;  /* 0x0000003f2700728c */ /* 0x000fe4000bf05270 */
[----:B------:R-:W-:Y:S02]  /*0ff0*/  UIMAD UR12, UR13, UR5, UR12 ;  /* 0x000000050d0c72a4 */ /* 0x000fe4000f8e020c */
[----:B------:R-:W-:-:S04]  /*1000*/  UIMAD UR4, UR4, UR17, UR15 ;  /* 0x00000011040472a4 */ /* 0x000fc8000f8e020f */
[----:B------:R-:W-:Y:S02]  /*1010*/  USEL UR41, UR4, UR12, !UP0 ;  /* 0x0000000c04297287 */ /* 0x000fe4000c000000 */
[----:B------:R-:W-:-:S12]  /*1020*/  USEL UR40, UR12, UR4, !UP0 ;  /* 0x000000040c287287 */ /* 0x000fd8000c000000 */
.L_x_8:
[----:B------:R-:W-:-:S08]  /*1030*/  NOP ;  /* 0x0000000000007918 */ /* 0x000fd00000000000 */
[----:B------:R-:W1:Y:S02]  /*1040*/  USETMAXREG.TRY_ALLOC.CTAPOOL UP0, 0xf0 ;  /* 0x000000f0000079c8 */ /* 0x000e640008000600 */
[----:B-1----:R-:W-:-:S13]  /*1050*/  PLOP3.LUT P0, PT, PT, PT, UP0, 0x80, 0x0 ;  /* 0x000000000000781c */ /* 0x002fda0003f0f008 */
[----:B------:R-:W-:Y:S05]  /*1060*/  @!P0 BRA `(.L_x_8) ;  /* 0xfffffffc00f08947 */ /* 0x000fea000383ffff */
[----:B------:R-:W-:Y:S01]  /*1070*/  ULDC.64 UR4, c[0x0][0x598] ;  /* 0x0001660000047ab9 */ /* 0x000fe20000000a00 */
[----:B------:R-:W-:Y:S01]  /*1080*/  ULDC.64 UR44, c[0x0][0x208] ;  /* 0x00008200002c7ab9 */ /* 0x000fe20000000a00 */
[----:B------:R-:W-:-:S04]  /*1090*/  ISETP.NE.U32.AND P0, PT, RZ, UR4, PT ;  /* 0x00000004ff007c0c */ /* 0x000fc8000bf05070 */
[----:B------:R-:W-:-:S13]  /*10a0*/  ISETP.NE.AND.EX P0, PT, RZ, UR5, PT, P0 ;  /* 0x00000005ff007c0c */ /* 0x000fda000bf05300 */
[----:B------:R-:W-:Y:S05]  /*10b0*/  @!P0 BRA `(.L_x_11) ;  /* 0x00000000001c8947 */ /* 0x000fea0003800000 */
[----:B------:R-:W1:Y:S02]  /*10c0*/  LDC.64 R2, c[0x0][0x598] ;  /* 0x00016600ff027b82 */ /* 0x000e640000000a00 */
[----:B-1----:R-:W2:Y:S02]  /*10d0*/  LDG.E.64 R2, desc[UR44][R2.64] ;  /* 0x0000002c02027981 */ /* 0x002ea4000c1e1b00 */
[----:B--2---:R-:W-:-:S04]  /*10e0*/  ISETP.NE.U32.AND P0, PT, R2, RZ, PT ;  /* 0x000000ff0200720c */ /* 0x004fc80003f05070 */
[----:B------:R-:W-:-:S13]  /*10f0*/  ISETP.NE.AND.EX P0, PT, R3, RZ, PT, P0 ;  /* 0x000000ff0300720c */ /* 0x000fda0003f05300 */
[----:B------:R-:W-:Y:S05]  /*1100*/  @!P0 BRA `(.L_x_11) ;  /* 0x0000000000088947 */ /* 0x000fea0003800000 */
[----:B------:R1:W5:Y:S01]  /*1110*/  LD.E R2, desc[UR44][R2.64] ;  /* 0x0000002c02027980 */ /* 0x000362000c101900 */
[----:B------:R-:W-:Y:S05]  /*1120*/  BRA `(.L_x_12) ;  /* 0x0000000000247947 */ /* 0x000fea0003800000 */
.L_x_11:
[----:B------:R-:W-:Y:S02]  /*1130*/  ULDC.64 UR4, c[0x0][0x588] ;  /* 0x0001620000047ab9 */ /* 0x000fe40000000a00 */
[----:B------:R-:W-:-:S04]  /*1140*/  ISETP.NE.U32.AND P0, PT, RZ, UR4, PT ;  /* 0x00000004ff007c0c */ /* 0x000fc8000bf05070 */
[----:B------:R-:W-:-:S13]  /*1150*/  ISETP.NE.AND.EX P0, PT, RZ, UR5, PT, P0 ;  /* 0x00000005ff007c0c */ /* 0x000fda000bf05300 */
[----:B------:R-:W-:Y:S05]  /*1160*/  @!P0 BRA `(.L_x_13) ;  /* 0x00000000000c8947 */ /* 0x000fea0003800000 */
[----:B------:R-:W1:Y:S02]  /*1170*/  LDC.64 R2, c[0x0][0x588] ;  /* 0x00016200ff027b82 */ /* 0x000e640000000a00 */
[----:B-1----:R2:W5:Y:S01]  /*1180*/  LDG.E R2, desc[UR44][R2.64] ;  /* 0x0000002c02027981 */ /* 0x002562000c1e1900 */
[----:B------:R-:W-:Y:S05]  /*1190*/  BRA `(.L_x_12) ;  /* 0x0000000000087947 */ /* 0x000fea0003800000 */
.L_x_13:
[----:B------:R-:W-:Y:S02]  /*11a0*/  ULDC UR4, c[0x0][0x580] ;  /* 0x0001600000047ab9 */ /* 0x000fe40000000800 */
[----:B------:R-:W-:-:S07]  /*11b0*/  IMAD.U32 R2, RZ, RZ, UR4 ;  /* 0x00000004ff027e24 */ /* 0x000fce000f8e00ff */
.L_x_12:
[----:B------:R-:W-:Y:S02]  /*11c0*/  ULDC.64 UR4, c[0x0][0x5a0] ;  /* 0x0001680000047ab9 */ /* 0x000fe40000000a00 */
[----:B------:R-:W-:-:S04]  /*11d0*/  ISETP.NE.U32.AND P0, PT, RZ, UR4, PT ;  /* 0x00000004ff007c0c */ /* 0x000fc8000bf05070 */
[----:B------:R-:W-:-:S13]  /*11e0*/  ISETP.NE.AND.EX P0, PT, RZ, UR5, PT, P0 ;  /* 0x00000005ff007c0c */ /* 0x000fda000bf05300 */
[----:B------:R-:W-:Y:S05]  /*11f0*/  @!P0 BRA `(.L_x_14) ;  /* 0x00000000001c8947 */ /* 0x000fea0003800000 */
[----:B------:R-:W3:Y:S02]  /*1200*/  LDC.64 R4, c[0x0][0x5a0] ;  /* 0x00016800ff047b82 */ /* 0x000ee40000000a00 */
[----:B---3--:R-:W3:Y:S02]  /*1210*/  LDG.E.64 R4, desc[UR44][R4.64] ;  /* 0x0000002c04047981 */ /* 0x008ee4000c1e1b00 */
[----:B---3--:R-:W-:-:S04]  /*1220*/  ISETP.NE.U32.AND P0, PT, R4, RZ, PT ;  /* 0x000000ff0400720c */ /* 0x008fc80003f05070 */
[----:B------:R-:W-:-:S13]  /*1230*/  ISETP.NE.AND.EX P0, PT, R5, RZ, PT, P0 ;  /* 0x000000ff0500720c */ /* 0x000fda0003f05300 */
[----:B------:R-:W-:Y:S05]  /*1240*/  @!P0 BRA `(.L_x_14) ;  /* 0x0000000000088947 */ /* 0x000fea0003800000 */
[----:B------:R3:W5:Y:S01]  /*1250*/  LD.E R16, desc[UR44][R4.64] ;  /* 0x0000002c04107980 */ /* 0x000762000c101900 */
[----:B------:R-:W-:Y:S05]  /*1260*/  BRA `(.L_x_15) ;  /* 0x0000000000247947 */ /* 0x000fea0003800000 */
.L_x_14:
[----:B------:R-:W-:Y:S02]  /*1270*/  ULDC.64 UR4, c[0x0][0x590] ;  /* 0x0001640000047ab9 */ /* 0x000fe40000000a00 */
[----:B------:R-:W-:-:S04]  /*1280*/  ISETP.NE.U32.AND P0, PT, RZ, UR4, PT ;  /* 0x00000004ff007c0c */ /* 0x000fc8000bf05070 */
[----:B------:R-:W-:-:S13]  /*1290*/  ISETP.NE.AND.EX P0, PT, RZ, UR5, PT, P0 ;  /* 0x00000005ff007c0c */ /* 0x000fda000bf05300 */
[----:B------:R-:W-:Y:S05]  /*12a0*/  @!P0 BRA `(.L_x_16) ;  /* 0x00000000000c8947 */ /* 0x000fea0003800000 */
[----:B------:R-:W3:Y:S02]  /*12b0*/  LDC.64 R4, c[0x0][0x590] ;  /* 0x00016400ff047b82 */ /* 0x000ee40000000a00 */
[----:B---3--:R4:W5:Y:S01]  /*12c0*/  LDG.E R16, desc[UR44][R4.64] ;  /* 0x0000002c04107981 */ /* 0x008962000c1e1900 */
[----:B------:R-:W-:Y:S05]  /*12d0*/  BRA `(.L_x_15) ;  /* 0x0000000000087947 */ /* 0x000fea0003800000 */
.L_x_16:
[----:B------:R-:W-:Y:S02]  /*12e0*/  ULDC UR4, c[0x0][0x584] ;  /* 0x0001610000047ab9 */ /* 0x000fe40000000800 */
[----:B------:R-:W-:-:S07]  /*12f0*/  MOV R16, UR4 ;  /* 0x0000000400107c02 */ /* 0x000fce0008000f00 */
.L_x_15:
[----:B------:R-:W-:-:S13]  /*1300*/  LOP3.LUT P0, RZ, R0, 0xff, RZ, 0xc0, !PT ;  /* 0x000000ff00ff7812 */ /* 0x000fda000780c0ff */
[----:B------:R-:W-:Y:S05]  /*1310*/  @!P0 EXIT ;  /* 0x000000000000894d */ /* 0x000fea0003800000 */
[----:B------:R-:W-:Y:S01]  /*1320*/  ULDC UR4, c[0x0][0x28c] ;  /* 0x0000a30000047ab9 */ /* 0x000fe20000000800 */
[----:B------:R-:W-:Y:S01]  /*1330*/  UMOV UR36, URZ ;  /* 0x0000003f00247c82 */ /* 0x000fe20008000000 */
[----:B------:R-:W-:Y:S01]  /*1340*/  UIADD3 UR4, UR4, 0x7f, URZ ;  /* 0x0000007f04047890 */ /* 0x000fe2000fffe03f */
[----:B------:R-:W-:-:S03]  /*1350*/  UMOV UR37, URZ ;  /* 0x0000003f00257c82 */ /* 0x000fc60008000000 */
[----:B------:R-:W-:-:S04]  /*1360*/  USHF.R.S32.HI UR5, URZ, 0x1f, UR4 ;  /* 0x0000001f3f057899 */ /* 0x000fc80008011404 */
[----:B------:R-:W-:-:S04]  /*1370*/  ULEA.HI UR5, UR5, UR4, URZ, 0x7 ;  /* 0x0000000405057291 */ /* 0x000fc8000f8f383f */
[----:B------:R-:W-:-:S12]  /*1380*/  USHF.R.S32.HI UR43, URZ, 0x7, UR5 ;  /* 0x000000073f2b7899 */ /* 0x000fd80008011405 */
.L_x_546:
[----:B------:R-:W0:Y:S01]  /*1390*/  S2R R0, SR_TID.X ;  /* 0x0000000000007919 */ /* 0x000e220000002100 */
[----:B-1----:R-:W1:Y:S01]  /*13a0*/  S2UR UR7, SR_CgaCtaId ;  /* 0x00000000000779c3 */ /* 0x002e620000008800 */
[----:B------:R-:W-:Y:S02]  /*13b0*/  UMOV UR6, 0x400 ;  /* 0x0000040000067882 */ /* 0x000fe40000000000 */
[----:B-1----:R-:W-:Y:S01]  /*13c0*/  ULEA UR6, UR7, UR6, 0x18 ;  /* 0x0000000607067291 */ /* 0x002fe2000f8ec03f */
[----:B0-----:R-:W-:-:S04]  /*13d0*/  LOP3.LUT R0, R0, 0x80, RZ, 0xc0, !PT ;  /* 0x0000008000007812 */ /* 0x001fc800078ec0ff */
[----:B------:R-:W-:-:S06]  /*13e0*/  SHF.R.U32.HI R0, RZ, 0x7, R0 ;  /* 0x00000007ff007819 */ /* 0x000fcc0000011600 */
[----:B------:R-:W0:Y:S02]  /*13f0*/  SHFL.IDX PT, R0, R0, RZ, 0x1f ;  /* 0x00001fff00007589 */ /* 0x000e2400000e0000 */
[----:B0-----:R-:W-:-:S13]  /*1400*/  R2UR UR4, R0 ;  /* 0x00000000000472ca */ /* 0x001fda00000e0000 */
[----:B------:R-:W-:-:S04]  /*1410*/  ULEA.HI UR5, UR4, UR4, URZ, 0x1 ;  /* 0x0000000404057291 */ /* 0x000fc8000f8f083f */
[----:B------:R-:W-:-:S04]  /*1420*/  ULOP3.LUT UR5, UR5, 0x7fffe, URZ, 0xc0, !UPT ;  /* 0x0007fffe05057892 */ /* 0x000fc8000f8ec03f */
[----:B------:R-:W-:-:S03]  /*1430*/  UIADD3 UR5, UR4, -UR5, URZ ;  /* 0x8000000504057290 */ /* 0x000fc6000fffe03f */
[----:B------:R-:W-:Y:S01]  /*1440*/  ULDC UR4, c[0x0][0x28c] ;  /* 0x0000a30000047ab9 */ /* 0x000fe20000000800 */
[----:B------:R-:W-:Y:S01]  /*1450*/  ULEA UR5, UR5, UR6, 0xd ;  /* 0x0000000605057291 */ /* 0x000fe2000f8e683f */
[----:B------:R-:W-:-:S03]  /*1460*/  ISETP.LT.AND P0, PT, RZ, UR4, PT ;  /* 0x00000004ff007c0c */ /* 0x000fc6000bf01270 */
[----:B------:R-:W-:-:S04]  /*1470*/  UIADD3 UR5, UR5, 0x100, URZ ;  /* 0x0000010005057890 */ /* 0x000fc8000fffe03f */
[----:B------:R-:W-:-:S04]  /*1480*/  USHF.R.U32.HI UR5, URZ, 0x4, UR5 ;  /* 0x000000043f057899 */ /* 0x000fc80008011605 */
[----:B------:R-:W-:Y:S02]  /*1490*/  ULOP3.LUT UR46, UR5, 0x3fff, URZ, 0xc0, !UPT ;  /* 0x00003fff052e7892 */ /* 0x000fe4000f8ec03f */
[----:B---3--:R-:W-:Y:S10]  /*14a0*/  @P0 BRA `(.L_x_17) ;  /* 0x0000000000400947 */ /* 0x008ff40003800000 */
[----:B------:R-:W-:Y:S01]  /*14b0*/  MOV R0, 0x0 ;  /* 0x0000000000007802 */ /* 0x000fe20000000f00 */
[----:B------:R-:W-:Y:S01]  /*14c0*/  ULDC.64 UR4, c[0x4][0x68] ;  /* 0x01001a0000047ab9 */ /* 0x000fe20000000a00 */
[----:B------:R-:W-:Y:S01]  /*14d0*/  ULDC.64 UR6, c[0x4][0x8] ;  /* 0x0100020000067ab9 */ /* 0x000fe20000000a00 */
[----:B---34-:R-:W-:Y:S01]  /*14e0*/  IMAD.U32 R4, RZ, RZ, UR4 ;  /* 0x00000004ff047e24 */ /* 0x018fe2000f8e00ff */
[----:B------:R0:W1:Y:S01]  /*14f0*/  LDC.64 R14, c[0x4][R0] ;  /* 0x01000000000e7b82 */ /* 0x0000620000000a00 */
[----:B------:R-:W-:Y:S01]  /*1500*/  IMAD.U32 R5, RZ, RZ, UR5 ;  /* 0x00000005ff057e24 */ /* 0x000fe2000f8e00ff */
[----:B------:R-:W-:Y:S01]  /*1510*/  ULDC.64 UR4, c[0x4][0x70] ;  /* 0x01001c0000047ab9 */ /* 0x000fe20000000a00 */
[----:B------:R-:W-:Y:S01]  /*1520*/  IMAD.U32 R10, RZ, RZ, UR6 ;  /* 0x00000006ff0a7e24 */ /* 0x000fe2000f8e00ff */
[----:B------:R-:W-:Y:S01]  /*1530*/  MOV R6, UR4 ;  /* 0x0000000400067c02 */ /* 0x000fe20008000f00 */
[----:B------:R-:W-:Y:S01]  /*1540*/  IMAD.U32 R7, RZ, RZ, UR5 ;  /* 0x00000005ff077e24 */ /* 0x000fe2000f8e00ff */
[----:B------:R-:W-:Y:S01]  /*1550*/  MOV R11, UR7 ;  /* 0x00000007000b7c02 */ /* 0x000fe20008000f00 */
[----:B------:R-:W-:Y:S01]  /*1560*/  IMAD.MOV.U32 R8, RZ, RZ, 0x1e1 ;  /* 0x000001e1ff087424 */ /* 0x000fe200078e00ff */
[----:B------:R-:W-:Y:S01]  /*1570*/  MOV R13, RZ ;  /* 0x000000ff000d7202 */ /* 0x000fe20000000f00 */
[----:B0-----:R-:W-:-:S07]  /*1580*/  IMAD.MOV.U32 R12, RZ, RZ, 0x1 ;  /* 0x00000001ff0c7424 */ /* 0x001fce00078e00ff */
[----:B------:R-:W-:-:S07]  /*1590*/  LEPC R20, `(.L_x_17) ;  /* 0x000000001014794e */ /* 0x000fce0000000000 */
[----:B-12--5:R-:W-:Y:S05]  /*15a0*/  CALL.ABS.NOINC R14 ;  /* 0x000000000e007343 */ /* 0x026fea0003c00000 */
.L_x_17:
[----:B------:R-:W-:-:S06]  /*15b0*/  ULOP3.LUT UR4, UR38, 0x1, URZ, 0xfc, !UPT ;  /* 0x0000000126047892 */ /* 0x000fcc000f8efc3f */
[----:B------:R-:W-:-:S05]  /*15c0*/  IMAD.U32 R0, RZ, RZ, UR4 ;  /* 0x00000004ff007e24 */ /* 0x000fca000f8e00ff */
[----:B------:R-:W-:-:S13]  /*15d0*/  ISETP.NE.AND P0, PT, R0, 0x3, PT ;  /* 0x000000030000780c */ /* 0x000fda0003f05270 */
[----:B------:R-:W-:Y:S05]  /*15e0*/  @!P0 BRA `(.L_x_18) ;  /* 0x0000000000048947 */ /* 0x000fea0003800000 */
[----:B------:R-:W-:Y:S01]  /*15f0*/  BPT.TRAP 0x1 ;  /* 0x000000040000795c */ /* 0x000fe20000300000 */
.L_x_18:
[----:B------:R-:W0:Y:S01]  /*1600*/  S2UR UR5, SR_CgaCtaId ;  /* 0x00000000000579c3 */ /* 0x000e220000008800 */
[----:B------:R-:W-:Y:S01]  /*1610*/  UMOV UR4, 0x400 ;  /* 0x0000040000047882 */ /* 0x000fe20000000000 */
[----:B---34-:R-:W-:Y:S01]  /*1620*/  IMAD.U32 R5, RZ, RZ, UR37 ;  /* 0x00000025ff057e24 */ /* 0x018fe2000f8e00ff */
[----:B--2---:R-:W-:-:S04]  /*1630*/  MOV R3, UR36 ;  /* 0x0000002400037c02 */ /* 0x004fc80008000f00 */
[----:B------:R-:W-:Y:S01]  /*1640*/  SHF.L.U32 R3, R3, 0x1f, RZ ;  /* 0x0000001f03037819 */ /* 0x000fe200000006ff */
[----:B0-----:R-:W-:-:S06]  /*1650*/  ULEA UR4, UR5, UR4, 0x18 ;  /* 0x0000000405047291 */ /* 0x001fcc000f8ec03f */
[----:B------:R-:W-:-:S04]  /*1660*/  IMAD.U32 R0, RZ, RZ, UR4 ;  /* 0x00000004ff007e24 */ /* 0x000fc8000f8e00ff */
[----:B------:R-:W-:-:S04]  /*1670*/  IMAD R4, R5, 0x8, R0 ;  /* 0x0000000805047824 */ /* 0x000fc800078e0200 */
[----:B------:R0:W1:Y:S01]  /*1680*/  SYNCS.PHASECHK.TRANS64.TRYWAIT P1, [R4+URZ], R3 ;  /* 0x00000003040075a7 */ /* 0x000062000802017f */
[----:B------:R-:W-:Y:S05]  /*1690*/  @!P0 BRA `(.L_x_19) ;  /* 0x0000000000048947 */ /* 0x000fea0003800000 */
[----:B------:R-:W-:Y:S01]  /*16a0*/  BPT.TRAP 0x1 ;  /* 0x000000040000795c */ /* 0x000fe20000300000 */
.L_x_19:
[----:B-1----:R-:W-:Y:S05]  /*16b0*/  @P1 BRA `(.L_x_20) ;  /* 0x0000000000081947 */ /* 0x002fea0003800000 */
[----:B------:R-:W1:Y:S02]  /*16c0*/  SYNCS.PHASECHK.TRANS64.TRYWAIT P1, [R4+URZ], R3 ;  /* 0x00000003040075a7 */ /* 0x000e64000802017f */
[----:B-1----:R-:W-:Y:S05]  /*16d0*/  @!P1 BRA `(.L_x_21) ;  /* 0x0000022000fc9947 */ /* 0x002fea0003800000 */
.L_x_20:
[----:B------:R-:W-:-:S04]  /*16e0*/  UISETP.LT.AND UP0, UPT, UR43, 0x1, UPT ;  /* 0x000000012b00788c */ /* 0x000fc8000bf01270 */
[----:B------:R-:W-:-:S06]  /*16f0*/  USEL UR4, UR43, 0x1, UP0 ;  /* 0x000000012b047887 */ /* 0x000fcc0008000000 */
[----:B01----:R-:W-:Y:S01]  /*1700*/  MOV R3, UR4 ;  /* 0x0000000400037c02 */ /* 0x003fe20008000f00 */
[----:B------:R-:W-:Y:S05]  /*1710*/  WARPSYNC.ALL ;  /* 0x0000000000007948 */ /* 0x000fea0003800000 */
[----:B------:R-:W-:-:S04]  /*1720*/  IADD3 R3, -R3, UR43, RZ ;  /* 0x0000002b03037c10 */ /* 0x000fc8000fffe1ff */
[----:B------:R-:W-:Y:S02]  /*1730*/  ISETP.GE.AND P1, PT, R3, 0x1, PT ;  /* 0x000000010300780c */ /* 0x000fe40003f26270 */
[----:B------:R-:W-:Y:S01]  /*1740*/  R2UR UR4, R0 ;  /* 0x00000000000472ca */ /* 0x000fe200000e0000 */
[----:B------:R-:W-:Y:S01]  /*1750*/  WARPGROUP.ARRIVE ;  /* 0x00000000000079c5 */ /* 0x000fe20000000000 */
[----:B------:R-:W-:Y:S01]  /*1760*/  UMOV UR9, 0x40000040 ;  /* 0x4000004000097882 */ /* 0x000fe20000000000 */
[----:B------:R-:W-:Y:S01]  /*1770*/  UMOV UR11, 0x40000040 ;  /* 0x40000040000b7882 */ /* 0x000fe20000000000 */
[----:B------:R0:W-:Y:S01]  /*1780*/  STL [R1+0x2c8], R17 ;  /* 0x0002c81101007387 */ /* 0x0001e20000100800 */
[----:B------:R-:W-:Y:S01]  /*1790*/  UMOV UR15, UR11 ;  /* 0x0000000b000f7c82 */ /* 0x000fe20008000000 */
[----:B------:R-:W-:Y:S02]  /*17a0*/  UMOV UR13, 0x40000040 ;  /* 0x40000040000d7882 */ /* 0x000fe40000000000 */
[----:B-----5:R-:W-:Y:S04]  /*17b0*/  STL [R1+0x2c4], R16 ;  /* 0x0002c41001007387 */ /* 0x020fe80000100800 */
[----:B------:R-:W-:Y:S01]  /*17c0*/  STL [R1+0x2c0], R3 ;  /* 0x0002c00301007387 */ /* 0x000fe20000100800 */
[----:B------:R-:W-:-:S03]  /*17d0*/  UIADD3 UR4, UR4, 0x30100, URZ ;  /* 0x0003010004047890 */ /* 0x000fc6000fffe03f */
[----:B------:R1:W-:Y:S01]  /*17e0*/  STL [R1+0x2bc], R2 ;  /* 0x0002bc0201007387 */ /* 0x0003e20000100800 */
[----:B------:R-:W-:-:S03]  /*17f0*/  USHF.R.U32.HI UR4, URZ, 0x4, UR4 ;  /* 0x000000043f047899 */ /* 0x000fc60008011604 */
[----:B------:R2:W-:Y:S01]  /*1800*/  STL [R1+0x2cc], R0 ;  /* 0x0002cc0001007387 */ /* 0x0005e20000100800 */
[----:B------:R-:W-:Y:S02]  /*1810*/  ULOP3.LUT UR5, UR4, 0x3fff, URZ, 0xc0, !UPT ;  /* 0x00003fff04057892 */ /* 0x000fe4000f8ec03f */
[----:B------:R-:W-:Y:S02]  /*1820*/  ULOP3.LUT UR4, UR46, 0x10000, URZ, 0xfc, !UPT ;  /* 0x000100002e047892 */ /* 0x000fe4000f8efc3f */
[----:B------:R-:W-:Y:S02]  /*1830*/  ULOP3.LUT UR5, UR5, 0x10000, URZ, 0xfc, !UPT ;  /* 0x0001000005057892 */ /* 0x000fe4000f8efc3f */
[----:B------:R-:W-:Y:S02]  /*1840*/  ULEA UR8, UR37, UR4, 0xc ;  /* 0x0000000425087291 */ /* 0x000fe4000f8e603f */
[----:B------:R-:W-:Y:S02]  /*1850*/  ULEA UR6, UR37, UR5, 0xc ;  /* 0x0000000525067291 */ /* 0x000fe4000f8e603f */
[----:B------:R-:W-:-:S05]  /*1860*/  UIADD3 UR12, UR8, 0x400, URZ ;  /* 0x00000400080c7890 */ /* 0x000fca000fffe03f */
[----:B------:R-:W-:Y:S02]  /*1870*/  UMOV UR10, UR6 ;  /* 0x00000006000a7c82 */ /* 0x000fe40008000000 */
[----:B------:R-:W-:Y:S01]  /*1880*/  HGMMA.64x256x16.F32 R24, gdesc[UR8], RZ, !UPT, gsb0 ;  /* 0x03e00000081879f0 */ /* 0x000fe2000c0008ff */
[----:B------:R-:W-:Y:S02]  /*1890*/  UMOV UR14, UR10 ;  /* 0x0000000a000e7c82 */ /* 0x000fe40008000000 */
[----:B------:R-:W-:Y:S02]  /*18a0*/  WARPGROUP.DEPBAR.LE gsb0, 0x0 ;  /* 0x00008000000079c5 */ /* 0x000fe40000010000 */
[----:B------:R-:W-:Y:S01]  /*18b0*/  STL.64 [R1], R24 ;  /* 0x0000001801007387 */ /* 0x000fe20000100a00 */
[----:B------:R-:W-:Y:S01]  /*18c0*/  IMAD.MOV.U32 R235, RZ, RZ, R46 ;  /* 0x000000ffffeb7224 */ /* 0x000fe200078e002e */
[----:B------:R-:W-:Y:S01]  /*18d0*/  MOV R233, R48 ;  /* 0x0000003000e97202 */ /* 0x000fe20000000f00 */
[----:B------:R-:W-:Y:S01]  /*18e0*/  IMAD.MOV.U32 R234, RZ, RZ, R47 ;  /* 0x000000ffffea7224 */ /* 0x000fe200078e002f */
[----:B------:R-:W-:Y:S01]  /*18f0*/  STL.64 [R1+0x8], R26 ;  /* 0x0000081a01007387 */ /* 0x000fe20000100a00 */
        /* <DEDUP_REMOVED lines=73> */
[----:B0-----:R-:W-:Y:S01]  /*1d90*/  MOV R17, R135 ;  /* 0x0000008700117202 */ /* 0x001fe20000000f00 */
        /* <DEDUP_REMOVED lines=9> */
[----:B-1----:R-:W-:Y:S01]  /*1e30*/  MOV R2, R150 ;  /* 0x0000009600027202 */ /* 0x002fe20000000f00 */
[----:B------:R-:W-:Y:S01]  /*1e40*/  IMAD.MOV.U32 R196, RZ, RZ, R112 ;  /* 0x000000ffffc47224 */ /* 0x000fe200078e0070 */
[----:B------:R0:W-:Y:S01]  /*1e50*/  STL.64 [R1+0x50], R44 ;  /* 0x0000502c01007387 */ /* 0x0001e20000100a00 */
[----:B------:R-:W-:-:S02]  /*1e60*/  IMAD.MOV.U32 R197, RZ, RZ, R113 ;  /* 0x000000ffffc57224 */ /* 0x000fc400078e0071 */
[----:B------:R-:W-:Y:S01]  /*1e70*/  IMAD.MOV.U32 R199, RZ, RZ, R115 ;  /* 0x000000ffffc77224 */ /* 0x000fe200078e0073 */
[----:B------:R-:W-:Y:S01]  /*1e80*/  STL [R1+0xaf0], R152 ;  /* 0x000af09801007387 */ /* 0x000fe20000100800 */
[----:B------:R-:W-:Y:S02]  /*1e90*/  IMAD.MOV.U32 R200, RZ, RZ, R116 ;  /* 0x000000ffffc87224 */ /* 0x000fe400078e0074 */
[----:B------:R-:W-:Y:S02]  /*1ea0*/  IMAD.MOV.U32 R202, RZ, RZ, R118 ;  /* 0x000000ffffca7224 */ /* 0x000fe400078e0076 */
[----:B------:R-:W-:Y:S02]  /*1eb0*/  IMAD.MOV.U32 R203, RZ, RZ, R119 ;  /* 0x000000ffffcb7224 */ /* 0x000fe400078e0077 */
[----:B------:R-:W-:Y:S02]  /*1ec0*/  IMAD.MOV.U32 R205, RZ, RZ, R121 ;  /* 0x000000ffffcd7224 */ /* 0x000fe400078e0079 */
[----:B------:R-:W-:-:S02]  /*1ed0*/  IMAD.MOV.U32 R206, RZ, RZ, R122 ;  /* 0x000000ffffce7224 */ /* 0x000fc400078e007a */
[----:B------:R-:W-:Y:S02]  /*1ee0*/  IMAD.MOV.U32 R208, RZ, RZ, R124 ;  /* 0x000000ffffd07224 */ /* 0x000fe400078e007c */
        /* <DEDUP_REMOVED lines=17> */
[----:B--2---:R-:W-:Y:S02]  /*2000*/  IMAD.MOV.U32 R0, RZ, RZ, R151 ;  /* 0x000000ffff007224 */ /* 0x004fe400078e0097 */
[----:B0-----:R-:W-:-:S06]  /*2010*/  WARPGROUP.ARRIVE ;  /* 0x00000000000079c5 */ /* 0x001fcc0000000000 */
[----:B------:R-:W-:Y:S03]  /*2020*/  HGMMA.64x256x16.F32 R24, gdesc[UR12], RZ, !UPT, gsb0 ;  /* 0x03e000000c1879f0 */ /* 0x000fe6000c0008ff */
[----:B------:R-:W-:Y:S02]  /*2030*/  WARPGROUP.DEPBAR.LE gsb0, 0x0 ;  /* 0x00008000000079c5 */ /* 0x000fe40000010000 */
[----:B------:R-:W-:Y:S04]  /*2040*/  STL.64 [R1+0xae8], R150 ;  /* 0x000ae89601007387 */ /* 0x000fe80000100a00 */
        /* <DEDUP_REMOVED lines=20> */
[----:B------:R0:W-:Y:S04]  /*2190*/  STL.64 [R1+0xa40], R108 ;  /* 0x000a406c01007387 */ /* 0x0001e80000100a00 */
[----:B0-----:R-:W2:Y:S04]  /*21a0*/  LDL.LU R108, [R1] ;  /* 0x00000000016c7983 */ /* 0x001ea80000300800 */
[----:B------:R-:W2:Y:S04]  /*21b0*/  LDL.LU R109, [R1+0x4] ;  /* 0x00000400016d7983 */ /* 0x000ea80000300800 */
        /* <DEDUP_REMOVED lines=19> */
[----:B------:R-:W2:Y:S01]  /*22f0*/  LDL.LU R129, [R1+0x54] ;  /* 0x0000540001817983 */ /* 0x000ea20000300800 */
        /* <DEDUP_REMOVED lines=31> */
[----:B------:R-:W-:Y:S01]  /*24f0*/  UIADD3 UR12, UR8, 0x2, URZ ;  /* 0x00000002080c7890 */ /* 0x000fe2000fffe03f */
[----:B------:R-:W-:Y:S01]  /*2500*/  IMAD.MOV.U32 R214, RZ, RZ, R22 ;  /* 0x000000ffffd67224 */ /* 0x000fe200078e0016 */
[----:B------:R-:W-:Y:S01]  /*2510*/  UIADD3 UR14, UR6, 0x2, URZ ;  /* 0x00000002060e7890 */ /* 0x000fe2000fffe03f */
[----:B------:R-:W-:Y:S01]  /*2520*/  IMAD.MOV.U32 R216, RZ, RZ, R20 ;  /* 0x000000ffffd87224 */ /* 0x000fe200078e0014 */
[----:B------:R-:W-:Y:S01]  /*2530*/  UMOV UR13, 0x40000040 ;  /* 0x40000040000d7882 */ /* 0x000fe20000000000 */
[----:B------:R-:W-:Y:S01]  /*2540*/  IMAD.MOV.U32 R217, RZ, RZ, R19 ;  /* 0x000000ffffd97224 */ /* 0x000fe200078e0013 */
[----:B------:R-:W-:Y:S01]  /*2550*/  UMOV UR15, 0x40000040 ;  /* 0x40000040000f7882 */ /* 0x000fe20000000000 */
        /* <DEDUP_REMOVED lines=11> */
[----:B------:R-:W-:-:S06]  /*2610*/  IMAD.MOV.U32 R235, RZ, RZ, R0 ;  /* 0x000000ffffeb7224 */ /* 0x000fcc00078e0000 */
[----:B--2---:R-:W-:-:S06]  /*2620*/  WARPGROUP.ARRIVE ;  /* 0x00000000000079c5 */ /* 0x004fcc0000000000 */
[----:B------:R-:W-:Y:S03]  /*2630*/  HGMMA.64x256x16.F32 R108, gdesc[UR12], R108, gsb0 ;  /* 0x03e000000c6c79f0 */ /* 0x000fe6000800086c */
[----:B------:R-:W-:Y:S02]  /*2640*/  WARPGROUP.DEPBAR.LE gsb0, 0x0 ;  /* 0x00008000000079c5 */ /* 0x000fe40000010000 */
[----:B------:R-:W-:Y:S04]  /*2650*/  STL.64 [R1], R108 ;  /* 0x0000006c01007387 */ /* 0x000fe80000100a00 */
        /* <DEDUP_REMOVED lines=63> */
[----:B0-----:R-:W2:Y:S04]  /*2a50*/  LDL.LU R152, [R1+0xaf0] ;  /* 0x000af00001987983 */ /* 0x001ea80000300800 */
[----:B------:R-:W3:Y:S04]  /*2a60*/  LDL.LU.64 R150, [R1+0xae8] ;  /* 0x000ae80001967983 */ /* 0x000ee80000300a00 */
        /* <DEDUP_REMOVED lines=20> */
[----:B------:R-:W3:Y:S01]  /*2bb0*/  LDL.LU.64 R108, [R1+0xa40] ;  /* 0x000a4000016c7983 */ /* 0x000ee20000300a00 */
[----:B------:R-:W-:Y:S01]  /*2bc0*/  UIADD3 UR12, UR8, 0x402, URZ ;  /* 0x00000402080c7890 */ /* 0x000fe2000fffe03f */
[----:B------:R-:W-:Y:S01]  /*2bd0*/  UMOV UR13, 0x40000040 ;  /* 0x40000040000d7882 */ /* 0x000fe20000000000 */
[----:B---3--:R-:W-:-:S07]  /*2be0*/  WARPGROUP.ARRIVE ;  /* 0x00000000000079c5 */ /* 0x008fce0000000000 */
[----:B------:R-:W-:Y:S03]  /*2bf0*/  HGMMA.64x256x16.F32 R24, gdesc[UR12], R24, gsb0 ;  /* 0x03e000000c1879f0 */ /* 0x000fe60008000818 */
        /* <DEDUP_REMOVED lines=65> */
[----:B0-----:R-:W3:Y:S04]  /*3010*/  LDL.LU.64 R24, [R1] ;  /* 0x0000000001187983 */ /* 0x001ee80000300a00 */
        /* <DEDUP_REMOVED lines=63> */
[----:B------:R-:W-:-:S02]  /*3410*/  UIADD3 UR12, UR8, 0x4, URZ ;  /* 0x00000004080c7890 */ /* 0x000fc4000fffe03f */
[----:B------:R-:W-:Y:S01]  /*3420*/  UIADD3 UR14, UR6, 0x4, URZ ;  /* 0x00000004060e7890 */ /* 0x000fe2000fffe03f */
[----:B------:R-:W-:Y:S01]  /*3430*/  UMOV UR13, 0x40000040 ;  /* 0x40000040000d7882 */ /* 0x000fe20000000000 */
[----:B------:R-:W-:Y:S01]  /*3440*/  UMOV UR15, 0x40000040 ;  /* 0x40000040000f7882 */ /* 0x000fe20000000000 */
[----:B---3--:R-:W-:-:S06]  /*3450*/  WARPGROUP.ARRIVE ;  /* 0x00000000000079c5 */ /* 0x008fcc0000000000 */
[----:B------:R-:W-:Y:S03]  /*3460*/  HGMMA.64x256x16.F32 R24, gdesc[UR12], R24, gsb0 ;  /* 0x03e000000c1879f0 */ /* 0x000fe60008000818 */
[----:B------:R-:W-:Y:S02]  /*3470*/  WARPGROUP.DEPBAR.LE gsb0, 0x0 ;  /* 0x00008000000079c5 */ /* 0x000fe40000010000 */
[----:B------:R-:W-:Y:S01]  /*3480*/  STL.64 [R1], R24 ;  /* 0x0000001801007387 */ /* 0x000fe20000100a00 */
[----:B------:R-:W-:Y:S01]  /*3490*/  IMAD.MOV.U32 R2, RZ, RZ, R150 ;  /* 0x000000ffff027224 */ /* 0x000fe200078e0096 */
[----:B------:R-:W-:Y:S01]  /*34a0*/  MOV R0, R151 ;  /* 0x0000009700007202 */ /* 0x000fe20000000f00 */
[----:B------:R-:W-:Y:S01]  /*34b0*/  IMAD.MOV.U32 R3, RZ, RZ, R149 ;  /* 0x000000ffff037224 */ /* 0x000fe200078e0095 */
[----:B------:R-:W-:Y:S01]  /*34c0*/  STL.64 [R1+0x8], R26 ;  /* 0x0000081a01007387 */ /* 0x000fe20000100a00 */
[----:B------:R-:W-:Y:S01]  /*34d0*/  MOV R4, R148 ;  /* 0x0000009400047202 */ /* 0x000fe20000000f00 */
[----:B------:R-:W-:Y:S01]  /*34e0*/  IMAD.MOV.U32 R6, RZ, RZ, R146 ;  /* 0x000000ffff067224 */ /* 0x000fe200078e0092 */
[----:B------:R-:W-:Y:S01]  /*34f0*/  MOV R7, R145 ;  /* 0x0000009100077202 */ /* 0x000fe20000000f00 */
        /* <DEDUP_REMOVED lines=32> */
[----:B------:R0:W-:Y:S01]  /*3700*/  STL.64 [R1+0x50], R44 ;  /* 0x0000502c01007387 */ /* 0x0001e20000100a00 */
[----:B------:R-:W-:Y:S01]  /*3710*/  IMAD.MOV.U32 R207, RZ, RZ, R123 ;  /* 0x000000ffffcf7224 */ /* 0x000fe200078e007b */
[----:B------:R-:W-:Y:S01]  /*3720*/  MOV R202, R118 ;  /* 0x0000007600ca7202 */ /* 0x000fe20000000f00 */
[----:B------:R-:W-:Y:S01]  /*3730*/  IMAD.MOV.U32 R204, RZ, RZ, R120 ;  /* 0x000000ffffcc7224 */ /* 0x000fe200078e0078 */
[----:B------:R-:W3:Y:S01]  /*3740*/  LDL.LU.64 R150, [R1+0xa38] ;  /* 0x000a380001967983 */ /* 0x000ee20000300a00 */
        /* <DEDUP_REMOVED lines=96> */
[----:B------:R-:W-:-:S03]  /*3d50*/  IMAD.MOV.U32 R234, RZ, RZ, R47 ;  /* 0x000000ffffea7224 */ /* 0x000fc600078e002f */
        /* <DEDUP_REMOVED lines=28> */
[----:B0-----:R-:W3:Y:S04]  /*3f20*/  LDL.LU.64 R44, [R1+0x890] ;  /* 0x00089000012c7983 */ /* 0x001ee80000300a00 */
        /* <DEDUP_REMOVED lines=11> */
[----:B------:R-:W-:-:S02]  /*3fe0*/  UMOV UR13, 0x40000040 ;  /* 0x40000040000d7882 */ /* 0x000fc40000000000 */
[----:B--2---:R-:W-:Y:S01]  /*3ff0*/  STL [R1+0x838], R152 ;  /* 0x0008389801007387 */ /* 0x004fe20000100800 */
[----:B---3--:R-:W-:-:S06]  /*4000*/  WARPGROUP.ARRIVE ;  /* 0x00000000000079c5 */ /* 0x008fcc0000000000 */
        /* <DEDUP_REMOVED lines=74> */
[----:B------:R-:W-:-:S02]  /*44b0*/  IMAD.MOV.U32 R151, RZ, RZ, R214 ;  /* 0x000000ffff977224 */ /* 0x000fc400078e00d6 */
[----:B------:R-:W-:Y:S01]  /*44c0*/  IMAD.MOV.U32 R152, RZ, RZ, R213 ;  /* 0x000000ffff987224 */ /* 0x000fe200078e00d5 */
[----:B------:R-:W-:Y:S01]  /*44d0*/  MOV R213, R23 ;  /* 0x0000001700d57202 */ /* 0x000fe20000000f00 */
        /* <DEDUP_REMOVED lines=14> */
[----:B------:R-:W-:Y:S01]  /*45c0*/  IMAD.MOV.U32 R235, RZ, RZ, R0 ;  /* 0x000000ffffeb7224 */ /* 0x000fe200078e0000 */
[----:B------:R-:W-:Y:S02]  /*45d0*/  UIADD3 UR12, UR8, 0x6, URZ ;  /* 0x00000006080c7890 */ /* 0x000fe4000fffe03f */
[----:B------:R-:W-:Y:S01]  /*45e0*/  UIADD3 UR14, UR6, 0x6, URZ ;  /* 0x00000006060e7890 */ /* 0x000fe2000fffe03f */
[----:B------:R-:W-:Y:S01]  /*45f0*/  UMOV UR13, 0x40000040 ;  /* 0x40000040000d7882 */ /* 0x000fe20000000000 */
[----:B------:R-:W-:Y:S01]  /*4600*/  UMOV UR15, 0x40000040 ;  /* 0x40000040000f7882 */ /* 0x000fe20000000000 */
        /* <DEDUP_REMOVED lines=236> */
[----:B------:R-:W-:Y:S01]  /*54d0*/  STL.64 [R1+0x30], R36 ;  /* 0x0000302401007387 */ /* 0x000fe20000100a00 */
[----:B------:R-:W-:-:S03]  /*54e0*/  IMAD.MOV.U32 R2, RZ, RZ, R150 ;  /* 0x000000ffff027224 */ /* 0x000fc600078e0096 */
[----:B------:R-:W-:Y:S01]  /*54f0*/  STL.64 [R1+0x38], R38 ;  /* 0x0000382601007387 */ /* 0x000fe20000100a00 */
[----:B------:R-:W-:-:S03]  /*5500*/  IMAD.MOV.U32 R0, RZ, RZ, R151 ;  /* 0x000000ffff007224 */ /* 0x000fc600078e0097 */
[----:B------:R-:W-:Y:S01]  /*5510*/  STL.64 [R1+0x40], R40 ;  /* 0x0000402801007387 */ /* 0x000fe20000100a00 */
[----:B------:R-:W-:Y:S01]  /*5520*/  IMAD.MOV.U32 R4, RZ, RZ, R148 ;  /* 0x000000ffff047224 */ /* 0x000fe200078e0094 */
[----:B------:R-:W-:Y:S02]  /*5530*/  MOV R3, R149 ;  /* 0x0000009500037202 */ /* 0x000fe40000000f00 */
[----:B------:R-:W-:Y:S01]  /*5540*/  STL.64 [R1+0x48], R42 ;  /* 0x0000482a01007387 */ /* 0x000fe20000100a00 */
[----:B------:R-:W-:Y:S01]  /*5550*/  MOV R6, R146 ;  /* 0x0000009200067202 */ /* 0x000fe20000000f00 */
[----:B------:R-:W-:Y:S02]  /*5560*/  IMAD.MOV.U32 R5, RZ, RZ, R147 ;  /* 0x000000ffff057224 */ /* 0x000fe400078e0093 */
[----:B------:R0:W-:Y:S01]  /*5570*/  STL.64 [R1+0x50], R44 ;  /* 0x0000502c01007387 */ /* 0x0001e20000100a00 */
[----:B------:R-:W-:-:S03]  /*5580*/  IMAD.MOV.U32 R8, RZ, RZ, R144 ;  /* 0x000000ffff087224 */ /* 0x000fc600078e0090 */
[----:B------:R-:W3:Y:S01]  /*5590*/  LDL.LU.64 R150, [R1+0x780] ;  /* 0x0007800001967983 */ /* 0x000ee20000300a00 */
[----:B------:R-:W-:Y:S01]  /*55a0*/  IMAD.MOV.U32 R7, RZ, RZ, R145 ;  /* 0x000000ffff077224 */ /* 0x000fe200078e0091 */
[----:B------:R-:W-:Y:S02]  /*55b0*/  MOV R9, R143 ;  /* 0x0000008f00097202 */ /* 0x000fe40000000f00 */
[----:B------:R-:W3:Y:S01]  /*55c0*/  LDL.LU.64 R148, [R1+0x778] ;  /* 0x0007780001947983 */ /* 0x000ee20000300a00 */
[----:B------:R-:W-:Y:S01]  /*55d0*/  IMAD.MOV.U32 R10, RZ, RZ, R142 ;  /* 0x000000ffff0a7224 */ /* 0x000fe200078e008e */
[----:B------:R-:W-:Y:S02]  /*55e0*/  MOV R12, R140 ;  /* 0x0000008c000c7202 */ /* 0x000fe40000000f00 */
[----:B------:R-:W3:Y:S01]  /*55f0*/  LDL.LU.64 R146, [R1+0x770] ;  /* 0x0007700001927983 */ /* 0x000ee20000300a00 */
[----:B------:R-:W-:-:S03]  /*5600*/  IMAD.MOV.U32 R11, RZ, RZ, R141 ;  /* 0x000000ffff0b7224 */ /* 0x000fc600078e008d */
[----:B------:R-:W3:Y:S01]  /*5610*/  LDL.LU.64 R144, [R1+0x768] ;  /* 0x0007680001907983 */ /* 0x000ee20000300a00 */
[----:B------:R-:W-:Y:S01]  /*5620*/  IMAD.MOV.U32 R14, RZ, RZ, R138 ;  /* 0x000000ffff0e7224 */ /* 0x000fe200078e008a */
[----:B------:R-:W-:Y:S01]  /*5630*/  MOV R15, R137 ;  /* 0x00000089000f7202 */ /* 0x000fe20000000f00 */
[----:B------:R-:W-:Y:S01]  /*5640*/  IMAD.MOV.U32 R13, RZ, RZ, R139 ;  /* 0x000000ffff0d7224 */ /* 0x000fe200078e008b */
        /* <DEDUP_REMOVED lines=488> */
[----:B------:R-:W-:-:S03]  /*74d0*/  MOV R5, R150 ;  /* 0x0000009600057202 */ /* 0x000fc60000000f00 */
[----:B------:R-:W-:Y:S01]  /*74e0*/  STL.64 [R1+0x38], R38 ;  /* 0x0000382601007387 */ /* 0x000fe20000100a00 */
[----:B------:R-:W-:-:S03]  /*74f0*/  IMAD.MOV.U32 R4, RZ, RZ, R151 ;  /* 0x000000ffff047224 */ /* 0x000fc600078e0097 */
[----:B------:R-:W-:Y:S01]  /*7500*/  STL.64 [R1+0x40], R40 ;  /* 0x0000402801007387 */ /* 0x000fe20000100a00 */
[----:B------:R-:W-:-:S03]  /*7510*/  IMAD.MOV.U32 R7, RZ, RZ, R148 ;  /* 0x000000ffff077224 */ /* 0x000fc600078e0094 */
[----:B------:R-:W-:Y:S01]  /*7520*/  STL.64 [R1+0x48], R42 ;  /* 0x0000482a01007387 */ /* 0x000fe20000100a00 */
[----:B------:R-:W-:Y:S01]  /*7530*/  IMAD.MOV.U32 R6, RZ, RZ, R149 ;  /* 0x000000ffff067224 */ /* 0x000fe200078e0095 */
[----:B------:R-:W-:Y:S02]  /*7540*/  MOV R8, R147 ;  /* 0x0000009300087202 */ /* 0x000fe40000000f00 */
[----:B------:R0:W-:Y:S01]  /*7550*/  STL.64 [R1+0x50], R44 ;  /* 0x0000502c01007387 */ /* 0x0001e20000100a00 */
        /* <DEDUP_REMOVED lines=149> */
[----:B------:R-:W-:Y:S02]  /*7eb0*/  IMAD.MOV.U32 R0, RZ, RZ, R46 ;  /* 0x000000ffff007224 */ /* 0x000fe400078e002e */
[----:B------:R-:W-:Y:S01]  /*7ec0*/  IMAD.MOV.U32 R17, RZ, RZ, R47 ;  /* 0x000000ffff117224 */ /* 0x000fe200078e002f */
        /* <DEDUP_REMOVED lines=100> */
[----:B------:R-:W-:Y:S01]  /*8510*/  IMAD.MOV.U32 R222, RZ, RZ, R19 ;  /* 0x000000ffffde7224 */ /* 0x000fe200078e0013 */
[----:B------:R0:W5:Y:S01]  /*8520*/  LDL.LU R0, [R1+0x2cc] ;  /* 0x0002cc0001007983 */ /* 0x0001620000300800 */
[----:B------:R-:W-:-:S02]  /*8530*/  IMAD.MOV.U32 R224, RZ, RZ, R15 ;  /* 0x000000ffffe07224 */ /* 0x000fc400078e000f */
[----:B------:R-:W-:Y:S01]  /*8540*/  IMAD.MOV.U32 R225, RZ, RZ, R14 ;  /* 0x000000ffffe17224 */ /* 0x000fe200078e000e */
[----:B------:R0:W5:Y:S01]  /*8550*/  LDL.LU R17, [R1+0x2c8] ;  /* 0x0002c80001117983 */ /* 0x0001620000300800 */
[----:B------:R-:W-:Y:S02]  /*8560*/  IMAD.MOV.U32 R227, RZ, RZ, R12 ;  /* 0x000000ffffe37224 */ /* 0x000fe400078e000c */
[----:B------:R-:W-:Y:S01]  /*8570*/  IMAD.MOV.U32 R228, RZ, RZ, R11 ;  /* 0x000000ffffe47224 */ /* 0x000fe200078e000b */
[----:B------:R0:W5:Y:S01]  /*8580*/  LDL.LU R16, [R1+0x2c4] ;  /* 0x0002c40001107983 */ /* 0x0001620000300800 */
[----:B------:R-:W-:Y:S02]  /*8590*/  IMAD.MOV.U32 R230, RZ, RZ, R9 ;  /* 0x000000ffffe67224 */ /* 0x000fe400078e0009 */
[----:B------:R-:W-:Y:S01]  /*85a0*/  IMAD.MOV.U32 R231, RZ, RZ, R8 ;  /* 0x000000ffffe77224 */ /* 0x000fe200078e0008 */
[----:B------:R0:W5:Y:S01]  /*85b0*/  LDL.LU R3, [R1+0x2c0] ;  /* 0x0002c00001037983 */ /* 0x0001620000300800 */
[----:B------:R-:W-:-:S02]  /*85c0*/  IMAD.MOV.U32 R233, RZ, RZ, R6 ;  /* 0x000000ffffe97224 */ /* 0x000fc400078e0006 */
[----:B------:R-:W-:Y:S01]  /*85d0*/  IMAD.MOV.U32 R234, RZ, RZ, R5 ;  /* 0x000000ffffea7224 */ /* 0x000fe200078e0005 */
[----:B------:R0:W5:Y:S05]  /*85e0*/  LDL.LU R2, [R1+0x2bc] ;  /* 0x0002bc0001027983 */ /* 0x00016a0000300800 */
        /* <DEDUP_REMOVED lines=67> */
[----:B-1----:R0:W5:Y:S04]  /*8a20*/  LDL.LU R152, [R1+0x2b8] ;  /* 0x0002b80001987983 */ /* 0x0021680000300800 */
[----:B------:R-:W2:Y:S04]  /*8a30*/  LDL.LU.64 R150, [R1+0x2b0] ;  /* 0x0002b00001967983 */ /* 0x000ea80000300a00 */
        /* <DEDUP_REMOVED lines=20> */
[----:B------:R-:W2:Y:S01]  /*8b80*/  LDL.LU.64 R108, [R1+0x208] ;  /* 0x00020800016c7983 */ /* 0x000ea20000300a00 */
[----:B------:R-:W-:Y:S01]  /*8b90*/  UIADD3 UR12, UR8, 0xc06, URZ ;  /* 0x00000c06080c7890 */ /* 0x000fe2000fffe03f */
[----:B------:R-:W-:Y:S01]  /*8ba0*/  UMOV UR13, 0x40000040 ;  /* 0x40000040000d7882 */ /* 0x000fe20000000000 */
[----:B--2---:R-:W-:-:S07]  /*8bb0*/  WARPGROUP.ARRIVE ;  /* 0x00000000000079c5 */ /* 0x004fce0000000000 */
[----:B------:R-:W-:Y:S03]  /*8bc0*/  HGMMA.64x256x16.F32 R24, gdesc[UR12], R24, gsb0 ;  /* 0x03e000000c1879f0 */ /* 0x000fe60008000818 */
[----:B------:R-:W-:Y:S02]  /*8bd0*/  WARPGROUP.DEPBAR.LE gsb0, 0x0 ;  /* 0x00008000000079c5 */ /* 0x000fe40000010000 */
[----:B0-----:R-:W-:Y:S05]  /*8be0*/  @!P1 BRA `(.L_x_22) ;  /* 0x0000008000c89947 */ /* 0x001fea0003800000 */
[----:B------:R-:W-:Y:S01]  /*8bf0*/  UIADD3 UR6, UR37, 0x1, URZ ;  /* 0x0000000125067890 */ /* 0x000fe2000fffe03f */
[----:B-----5:R-:W-:Y:S01]  /*8c00*/  R2UR UR9, R3 ;  /* 0x00000000030972ca */ /* 0x020fe200000e0000 */
[----:B------:R-:W-:Y:S02]  /*8c10*/  UMOV UR8, UR37 ;  /* 0x0000002500087c82 */ /* 0x000fe40008000000 */
[----:B------:R-:W-:-:S04]  /*8c20*/  UISETP.NE.AND UP0, UPT, UR6, 0x3, UPT ;  /* 0x000000030600788c */ /* 0x000fc8000bf05270 */
[----:B------:R-:W-:Y:S02]  /*8c30*/  USEL UR7, URZ, 0x1, UP0 ;  /* 0x000000013f077887 */ /* 0x000fe40008000000 */
[----:B------:R-:W-:Y:S02]  /*8c40*/  USEL UR6, UR6, URZ, UP0 ;  /* 0x0000003f06067287 */ /* 0x000fe40008000000 */
[----:B------:R-:W-:-:S12]  /*8c50*/  ULOP3.LUT UR7, UR36, UR7, URZ, 0x3c, !UPT ;  /* 0x0000000724077292 */ /* 0x000fd8000f8e3c3f */
.L_x_29:
[----:B------:R-:W-:Y:S05]  /*8c60*/  @!P0 BRA `(.L_x_23) ;  /* 0x0000000000048947 */ /* 0x000fea0003800000 */
[----:B------:R-:W-:Y:S01]  /*8c70*/  BPT.TRAP 0x1 ;  /* 0x000000040000795c */ /* 0x000fe20000300000 */
.L_x_23:
[----:B------:R-:W0:Y:S01]  /*8c80*/  S2UR UR11, SR_CgaCtaId ;  /* 0x00000000000b79c3 */ /* 0x000e220000008800 */
[----:B------:R-:W-:Y:S01]  /*8c90*/  UMOV UR10, 0x400 ;  /* 0x00000400000a7882 */ /* 0x000fe20000000000 */
[----:B------:R-:W-:Y:S02]  /*8ca0*/  IMAD.U32 R4, RZ, RZ, UR7 ;  /* 0x00000007ff047e24 */ /* 0x000fe4000f8e00ff */
[----:B------:R-:W-:-:S03]  /*8cb0*/  IMAD.U32 R3, RZ, RZ, UR6 ;  /* 0x00000006ff037e24 */ /* 0x000fc6000f8e00ff */
[----:B------:R-:W-:Y:S01]  /*8cc0*/  SHF.L.U32 R4, R4, 0x1f, RZ ;  /* 0x0000001f04047819 */ /* 0x000fe200000006ff */
[----:B0-----:R-:W-:-:S06]  /*8cd0*/  ULEA UR10, UR11, UR10, 0x18 ;  /* 0x0000000a0b0a7291 */ /* 0x001fcc000f8ec03f */
[----:B------:R-:W-:-:S05]  /*8ce0*/  MOV R0, UR10 ;  /* 0x0000000a00007c02 */ /* 0x000fca0008000f00 */
[----:B------:R-:W-:-:S04]  /*8cf0*/  IMAD R3, R3, 0x8, R0 ;  /* 0x0000000803037824 */ /* 0x000fc800078e0200 */
[----:B------:R0:W1:Y:S01]  /*8d00*/  SYNCS.PHASECHK.TRANS64.TRYWAIT P1, [R3+URZ], R4 ;  /* 0x00000004030075a7 */ /* 0x000062000802017f */
[----:B------:R-:W-:Y:S05]  /*8d10*/  @!P0 BRA `(.L_x_24) ;  /* 0x0000000000048947 */ /* 0x000fea0003800000 */
[----:B------:R-:W-:Y:S01]  /*8d20*/  BPT.TRAP 0x1 ;  /* 0x000000040000795c */ /* 0x000fe20000300000 */
.L_x_24:
[----:B-1----:R-:W-:Y:S05]  /*8d30*/  @P1 BRA `(.L_x_25) ;  /* 0x0000000000081947 */ /* 0x002fea0003800000 */
[----:B------:R-:W1:Y:S02]  /*8d40*/  SYNCS.PHASECHK.TRANS64.TRYWAIT P1, [R3+URZ], R4 ;  /* 0x00000004030075a7 */ /* 0x000e64000802017f */
[----:B-1----:R-:W-:Y:S05]  /*8d50*/  @!P1 BRA `(.L_x_26) ;  /* 0x000001ac00709947 */ /* 0x002fea0003800000 */
.L_x_25:
        /* <DEDUP_REMOVED lines=64> */
[----:B--2---:R-:W2:Y:S04]  /*9160*/  LDL.LU.64 R24, [R1] ;  /* 0x0000000001187983 */ /* 0x004ea80000300a00 */
        /* <DEDUP_REMOVED lines=63> */
[----:B------:R-:W-:-:S02]  /*9560*/  ULEA UR10, UR6, UR4, 0xc ;  /* 0x00000004060a7291 */ /* 0x000fc4000f8e603f */
[----:B------:R-:W-:Y:S01]  /*9570*/  ULEA UR11, UR6, UR5, 0xc ;  /* 0x00000005060b7291 */ /* 0x000fe2000f8e603f */
[----:B------:R-:W-:Y:S01]  /*9580*/  STL [R1+0x2c8], R17 ;  /* 0x0002c81101007387 */ /* 0x000fe20000100800 */
[----:B------:R-:W-:Y:S01]  /*9590*/  UMOV UR13, 0x40000040 ;  /* 0x40000040000d7882 */ /* 0x000fe20000000000 */
[----:B------:R-:W-:Y:S02]  /*95a0*/  UMOV UR15, 0x40000040 ;  /* 0x40000040000f7882 */ /* 0x000fe40000000000 */
[----:B------:R-:W-:Y:S01]  /*95b0*/  UMOV UR12, UR10 ;  /* 0x0000000a000c7c82 */ /* 0x000fe20008000000 */
[----:B------:R-:W-:Y:S01]  /*95c0*/  STL [R1+0x2c4], R16 ;  /* 0x0002c41001007387 */ /* 0x000fe20000100800 */
[----:B------:R-:W-:-:S03]  /*95d0*/  UMOV UR14, UR11 ;  /* 0x0000000b000e7c82 */ /* 0x000fc60008000000 */
[----:B------:R3:W-:Y:S04]  /*95e0*/  STL [R1+0x2c0], R2 ;  /* 0x0002c00201007387 */ /* 0x0007e80000100800 */
[----:B------:R4:W-:Y:S01]  /*95f0*/  STL [R1+0x2bc], R0 ;  /* 0x0002bc0001007387 */ /* 0x0009e20000100800 */
[----:B--2---:R-:W-:-:S06]  /*9600*/  WARPGROUP.ARRIVE ;  /* 0x00000000000079c5 */ /* 0x004fcc0000000000 */
[----:B------:R-:W-:Y:S03]  /*9610*/  HGMMA.64x256x16.F32 R24, gdesc[UR12], R24, gsb0 ;  /* 0x03e000000c1879f0 */ /* 0x000fe60008000818 */
[----:B------:R-:W-:Y:S02]  /*9620*/  WARPGROUP.DEPBAR.LE gsb0, 0x0 ;  /* 0x00008000000079c5 */ /* 0x000fe40000010000 */
[----:B------:R-:W-:Y:S01]  /*9630*/  STL.64 [R1], R24 ;  /* 0x0000001801007387 */ /* 0x000fe20000100a00 */
[----:B---3--:R-:W-:Y:S01]  /*9640*/  IMAD.MOV.U32 R2, RZ, RZ, R150 ;  /* 0x000000ffff027224 */ /* 0x008fe200078e0096 */
[----:B01----:R-:W-:Y:S01]  /*9650*/  MOV R3, R149 ;  /* 0x0000009500037202 */ /* 0x003fe20000000f00 */
[----:B----4-:R-:W-:Y:S01]  /*9660*/  IMAD.MOV.U32 R0, RZ, RZ, R151 ;  /* 0x000000ffff007224 */ /* 0x010fe200078e0097 */
        /* <DEDUP_REMOVED lines=40> */
[----:B------:R-:W2:Y:S01]  /*98f0*/  LDL.LU.64 R150, [R1+0xcf0] ;  /* 0x000cf00001967983 */ /* 0x000ea20000300a00 */
        /* <DEDUP_REMOVED lines=96> */
[----:B------:R-:W-:-:S03]  /*9f00*/  IMAD.MOV.U32 R235, RZ, RZ, R46 ;  /* 0x000000ffffeb7224 */ /* 0x000fc600078e002e */
        /* <DEDUP_REMOVED lines=28> */
[----:B0-----:R-:W2:Y:S04]  /*a0d0*/  LDL.LU.64 R44, [R1+0xb48] ;  /* 0x000b4800012c7983 */ /* 0x001ea80000300a00 */
        /* <DEDUP_REMOVED lines=11> */
[----:B------:R-:W-:-:S02]  /*a190*/  UMOV UR13, 0x40000040 ;  /* 0x40000040000d7882 */ /* 0x000fc40000000000 */
[----:B------:R-:W-:Y:S01]  /*a1a0*/  STL [R1+0xaf0], R152 ;  /* 0x000af09801007387 */ /* 0x000fe20000100800 */
[----:B--2---:R-:W-:-:S06]  /*a1b0*/  WARPGROUP.ARRIVE ;  /* 0x00000000000079c5 */ /* 0x004fcc0000000000 */
        /* <DEDUP_REMOVED lines=846> */
[----:B------:R-:W-:-:S03]  /*d6a0*/  MOV R0, R151 ;  /* 0x0000009700007202 */ /* 0x000fc60000000f00 */
[----:B------:R-:W-:Y:S01]  /*d6b0*/  STL.64 [R1+0x40], R40 ;  /* 0x0000402801007387 */ /* 0x000fe20000100a00 */
[----:B------:R-:W-:Y:S01]  /*d6c0*/  MOV R4, R148 ;  /* 0x0000009400047202 */ /* 0x000fe20000000f00 */
[----:B------:R-:W-:Y:S02]  /*d6d0*/  IMAD.MOV.U32 R3, RZ, RZ, R149 ;  /* 0x000000ffff037224 */ /* 0x000fe400078e0095 */
[----:B------:R-:W-:Y:S01]  /*d6e0*/  STL.64 [R1+0x48], R42 ;  /* 0x0000482a01007387 */ /* 0x000fe20000100a00 */
[----:B------:R-:W-:-:S03]  /*d6f0*/  IMAD.MOV.U32 R6, RZ, RZ, R146 ;  /* 0x000000ffff067224 */ /* 0x000fc600078e0092 */
[----:B------:R0:W-:Y:S01]  /*d700*/  STL.64 [R1+0x50], R44 ;  /* 0x0000502c01007387 */ /* 0x0001e20000100a00 */
        /* <DEDUP_REMOVED lines=506> */
[----:B------:R-:W-:Y:S01]  /*f6b0*/  IMAD.MOV.U32 R6, RZ, RZ, R148 ;  /* 0x000000ffff067224 */ /* 0x000fe200078e0094 */
[----:B------:R-:W-:Y:S02]  /*f6c0*/  MOV R5, R149 ;  /* 0x0000009500057202 */ /* 0x000fe40000000f00 */
[----:B------:R-:W-:Y:S01]  /*f6d0*/  STL.64 [R1+0x48], R42 ;  /* 0x0000482a01007387 */ /* 0x000fe20000100a00 */
[----:B------:R-:W-:Y:S01]  /*f6e0*/  IMAD.MOV.U32 R8, RZ, RZ, R146 ;  /* 0x000000ffff087224 */ /* 0x000fe200078e0092 */
[----:B------:R-:W-:Y:S02]  /*f6f0*/  MOV R7, R147 ;  /* 0x0000009300077202 */ /* 0x000fe40000000f00 */
[----:B------:R0:W-:Y:S01]  /*f700*/  STL.64 [R1+0x50], R44 ;  /* 0x0000502c01007387 */ /* 0x0001e20000100a00 */
[----:B------:R-:W-:Y:S01]  /*f710*/  IMAD.MOV.U32 R10, RZ, RZ, R144 ;  /* 0x000000ffff0a7224 */ /* 0x000fe200078e0090 */
[----:B------:R-:W-:-:S02]  /*f720*/  MOV R9, R145 ;  /* 0x0000009100097202 */ /* 0x000fc40000000f00 */
[----:B------:R-:W3:Y:S01]  /*f730*/  LDL.LU.64 R150, [R1+0x4c8] ;  /* 0x0004c80001967983 */ /* 0x000ee20000300a00 */
[----:B------:R-:W-:Y:S01]  /*f740*/  IMAD.MOV.U32 R12, RZ, RZ, R142 ;  /* 0x000000ffff0c7224 */ /* 0x000fe200078e008e */
[----:B------:R-:W-:Y:S02]  /*f750*/  MOV R11, R143 ;  /* 0x0000008f000b7202 */ /* 0x000fe40000000f00 */
[----:B------:R-:W3:Y:S01]  /*f760*/  LDL.LU.64 R148, [R1+0x4c0] ;  /* 0x0004c00001947983 */ /* 0x000ee20000300a00 */
[----:B------:R-:W-:Y:S01]  /*f770*/  IMAD.MOV.U32 R14, RZ, RZ, R140 ;  /* 0x000000ffff0e7224 */ /* 0x000fe200078e008c */
[----:B------:R-:W-:Y:S02]  /*f780*/  MOV R13, R141 ;  /* 0x0000008d000d7202 */ /* 0x000fe40000000f00 */
[----:B------:R-:W3:Y:S01]  /*f790*/  LDL.LU.64 R146, [R1+0x4b8] ;  /* 0x0004b80001927983 */ /* 0x000ee20000300a00 */
        /* <DEDUP_REMOVED lines=247> */
[----:B------:R-:W-:Y:S01]  /*10710*/  UIADD3 UR12, UR10, 0x806, URZ ;  /* 0x000008060a0c7890 */ /* 0x000fe2000fffe03f */
[----:B------:R0:W5:Y:S01]  /*10720*/  LDL.LU R17, [R1+0x2c8] ;  /* 0x0002c80001117983 */ /* 0x0001620000300800 */
[----:B------:R-:W-:Y:S01]  /*10730*/  UIADD3 UR14, UR11, 0x806, URZ ;  /* 0x000008060b0e7890 */ /* 0x000fe2000fffe03f */
[----:B------:R-:W-:Y:S01]  /*10740*/  UMOV UR13, 0x40000040 ;  /* 0x40000040000d7882 */ /* 0x000fe20000000000 */
[----:B------:R-:W-:Y:S01]  /*10750*/  UMOV UR15, 0x40000040 ;  /* 0x40000040000f7882 */ /* 0x000fe20000000000 */
[----:B------:R0:W5:Y:S04]  /*10760*/  LDL.LU R16, [R1+0x2c4] ;  /* 0x0002c40001107983 */ /* 0x0001680000300800 */
[----:B------:R0:W5:Y:S04]  /*10770*/  LDL.LU R2, [R1+0x2c0] ;  /* 0x0002c00001027983 */ /* 0x0001680000300800 */
[----:B------:R0:W5:Y:S01]  /*10780*/  LDL.LU R0, [R1+0x2bc] ;  /* 0x0002bc0001007983 */ /* 0x0001620000300800 */
        /* <DEDUP_REMOVED lines=96> */
[----:B------:R-:W-:Y:S01]  /*10d90*/  BPT.TRAP 0x1 ;  /* 0x000000040000795c */ /* 0x000fe20000300000 */
.L_x_27:
[----:B-----5:R-:W-:Y:S01]  /*10da0*/  ISETP.NE.AND P1, PT, R17, RZ, PT ;  /* 0x000000ff1100720c */ /* 0x020fe20003f25270 */
[----:B------:R-:W-:Y:S01]  /*10db0*/  IMAD.U32 R3, RZ, RZ, UR8 ;  /* 0x00000008ff037e24 */ /* 0x000fe2000f8e00ff */
[----:B------:R-:W-:-:S11]  /*10dc0*/  UISETP.GT.U32.AND UP0, UPT, UR38, 0x1, UPT ;  /* 0x000000012600788c */ /* 0x000fd6000bf04070 */
[----:B------:R-:W-:-:S05]  /*10dd0*/  @P1 LEA R3, R3, R0, 0x3 ;  /* 0x0000000003031211 */ /* 0x000fca00078e18ff */
[----:B------:R-:W-:-:S05]  /*10de0*/  @P1 VIADD R3, R3, 0x18 ;  /* 0x0000001803031836 */ /* 0x000fca0000000000 */
[----:B------:R-:W-:-:S04]  /*10df0*/  @P1 PRMT R3, R152, 0x654, R3 ;  /* 0x0000065498031816 */ /* 0x000fc80000000003 */
[----:B------:R0:W-:Y:S01]  /*10e00*/  @P1 SYNCS.ARRIVE.TRANS64.RED.A1T0 RZ, [R3+URZ], RZ ;  /* 0x000000ff03ff19a7 */ /* 0x0001e2000810043f */
[----:B------:R-:W-:-:S13]  /*10e10*/  PLOP3.LUT P1, PT, PT, PT, UP0, 0x80, 0x0 ;  /* 0x000000000000781c */ /* 0x000fda0003f2f008 */
[----:B0-----:R-:W-:Y:S05]  /*10e20*/  @P1 BRA `(.L_x_28) ;  /* 0x0000000000041947 */ /* 0x001fea0003800000 */
[----:B------:R-:W-:Y:S01]  /*10e30*/  BPT.TRAP 0x1 ;  /* 0x000000040000795c */ /* 0x000fe20000300000 */
.L_x_28:
[----:B------:R-:W-:Y:S02]  /*10e40*/  UISETP.GT.AND UP2, UPT, UR9, 0x1, UPT ;  /* 0x000000010900788c */ /* 0x000fe4000bf44270 */
[----:B------:R-:W-:Y:S02]  /*10e50*/  UIADD3 UR6, UR6, 0x1, URZ ;  /* 0x0000000106067890 */ /* 0x000fe4000fffe03f */
[----:B------:R-:W-:Y:S02]  /*10e60*/  UIADD3 UR8, UR8, 0x1, URZ ;  /* 0x0000000108087890 */ /* 0x000fe4000fffe03f */
[----:B------:R-:W-:Y:S01]  /*10e70*/  PLOP3.LUT P1, PT, PT, PT, UP2, 0x80, 0x0 ;  /* 0x000000000000781c */ /* 0x000fe20003f2f028 */
[----:B------:R-:W-:Y:S02]  /*10e80*/  UISETP.NE.AND UP0, UPT, UR6, 0x3, UPT ;  /* 0x000000030600788c */ /* 0x000fe4000bf05270 */
[----:B------:R-:W-:Y:S02]  /*10e90*/  UIADD3 UR10, UR9, -0x1, URZ ;  /* 0xffffffff090a7890 */ /* 0x000fe4000fffe03f */
[----:B------:R-:W-:-:S02]  /*10ea0*/  USEL UR9, URZ, 0x1, UP0 ;  /* 0x000000013f097887 */ /* 0x000fc40008000000 */
[----:B------:R-:W-:Y:S02]  /*10eb0*/  UISETP.NE.AND UP1, UPT, UR8, 0x3, UPT ;  /* 0x000000030800788c */ /* 0x000fe4000bf25270 */
[----:B------:R-:W-:Y:S02]  /*10ec0*/  ULOP3.LUT UR7, UR7, UR9, URZ, 0x3c, !UPT ;  /* 0x0000000907077292 */ /* 0x000fe4000f8e3c3f */
[----:B------:R-:W-:Y:S02]  /*10ed0*/  USEL UR6, UR6, URZ, UP0 ;  /* 0x0000003f06067287 */ /* 0x000fe40008000000 */
[----:B------:R-:W-:Y:S01]  /*10ee0*/  USEL UR8, UR8, URZ, UP1 ;  /* 0x0000003f08087287 */ /* 0x000fe20008800000 */
[----:B------:R-:W-:Y:S01]  /*10ef0*/  UMOV UR9, UR10 ;  /* 0x0000000a00097c82 */ /* 0x000fe20008000000 */
[----:B------:R-:W-:Y:S10]  /*10f00*/  @P1 BRA `(.L_x_29) ;  /* 0xffffff7c00541947 */ /* 0x000ff4000383ffff */
.L_x_22:
[----:B-----5:R-:W0:Y:S02]  /*10f10*/  LDC R3, c[0x0][0x28c] ;  /* 0x0000a300ff037b82 */ /* 0x020e240000000800 */
[----:B0-----:R-:W-:-:S13]  /*10f20*/  ISETP.GE.AND P1, PT, R3, 0x1, PT ;  /* 0x000000010300780c */ /* 0x001fda0003f26270 */
[----:B------:R-:W-:Y:S05]  /*10f30*/  @!P1 BRA `(.L_x_30) ;  /* 0x0000000000549947 */ /* 0x000fea0003800000 */
[----:B------:R-:W-:Y:S05]  /*10f40*/  @!P0 BRA `(.L_x_31) ;  /* 0x0000000000048947 */ /* 0x000fea0003800000 */
[----:B------:R-:W-:Y:S01]  /*10f50*/  BPT.TRAP 0x1 ;  /* 0x000000040000795c */ /* 0x000fe20000300000 */
.L_x_31:
[----:B------:R-:W-:Y:S01]  /*10f60*/  ISETP.NE.AND P0, PT, R17, RZ, PT ;  /* 0x000000ff1100720c */ /* 0x000fe20003f05270 */
[----:B------:R-:W-:-:S12]  /*10f70*/  BSSY B0, `(.L_x_32) ;  /* 0x000000d000007945 */ /* 0x000fd80003800000 */
[----:B------:R-:W-:Y:S05]  /*10f80*/  @!P0 BRA `(.L_x_33) ;  /* 0x00000000002c8947 */ /* 0x000fea0003800000 */
[----:B------:R-:W-:-:S04]  /*10f90*/  UISETP.LT.AND UP0, UPT, UR43, 0x1, UPT ;  /* 0x000000012b00788c */ /* 0x000fc8000bf01270 */
[----:B------:R-:W-:-:S04]  /*10fa0*/  USEL UR6, UR43, 0x1, UP0 ;  /* 0x000000012b067887 */ /* 0x000fc80008000000 */
[----:B------:R-:W-:-:S04]  /*10fb0*/  UIADD3 UR6, UR37, UR43, -UR6 ;  /* 0x0000002b25067290 */ /* 0x000fc8000fffe806 */
[----:B------:R-:W-:-:S04]  /*10fc0*/  UIMAD.WIDE.U32 UR4, UR6, -0x55555555, URZ ;  /* 0xaaaaaaab060478a5 */ /* 0x000fc8000f8e003f */
[----:B------:R-:W-:-:S04]  /*10fd0*/  USHF.R.U32.HI UR4, URZ, 0x1, UR5 ;  /* 0x000000013f047899 */ /* 0x000fc80008011605 */
[----:B------:R-:W-:-:S06]  /*10fe0*/  UIMAD UR6, UR4, -0x3, UR6 ;  /* 0xfffffffd040678a4 */ /* 0x000fcc000f8e0206 */
[----:B------:R-:W-:-:S05]  /*10ff0*/  MOV R3, UR6 ;  /* 0x0000000600037c02 */ /* 0x000fca0008000f00 */
[----:B------:R-:W-:-:S05]  /*11000*/  IMAD R0, R3, 0x8, R0 ;  /* 0x0000000803007824 */ /* 0x000fca00078e0200 */
[----:B------:R-:W-:-:S04]  /*11010*/  IADD3 R0, R0, 0x18, RZ ;  /* 0x0000001800007810 */ /* 0x000fc80007ffe0ff */
[----:B------:R-:W-:-:S04]  /*11020*/  PRMT R0, R152, 0x654, R0 ;  /* 0x0000065498007816 */ /* 0x000fc80000000000 */
[----:B------:R0:W-:Y:S03]  /*11030*/  SYNCS.ARRIVE.TRANS64.RED.A1T0 RZ, [R0+URZ], RZ ;  /* 0x000000ff00ff79a7 */ /* 0x0001e6000810043f */
.L_x_33:
[----:B------:R-:W-:Y:S05]  /*11040*/  BSYNC B0 ;  /* 0x0000000000007941 */ /* 0x000fea0003800000 */
.L_x_32:
[----:B------:R-:W-:-:S06]  /*11050*/  UISETP.GT.U32.AND UP0, UPT, UR38, 0x1, UPT ;  /* 0x000000012600788c */ /* 0x000fcc000bf04070 */
[----:B------:R-:W-:-:S13]  /*11060*/  PLOP3.LUT P0, PT, PT, PT, UP0, 0x80, 0x0 ;  /* 0x000000000000781c */ /* 0x000fda0003f0f008 */
[----:B------:R-:W-:Y:S05]  /*11070*/  @P0 BRA `(.L_x_30) ;  /* 0x0000000000040947 */ /* 0x000fea0003800000 */
[----:B------:R-:W-:Y:S01]  /*11080*/  BPT.TRAP 0x1 ;  /* 0x000000040000795c */ /* 0x000fe20000300000 */
.L_x_30:
[----:B------:R-:W1:Y:S01]  /*11090*/  S2R R8, SR_TID.X ;  /* 0x0000000000087919 */ /* 0x000e620000002100 */
[----:B------:R-:W-:Y:S01]  /*110a0*/  IMAD.MOV.U32 R19, RZ, RZ, 0x6540 ;  /* 0x00006540ff137424 */ /* 0x000fe200078e00ff */
[----:B------:R-:W-:Y:S02]  /*110b0*/  UIMAD.WIDE UR6, UR40, 0x100, URZ ;  /* 0x00000100280678a5 */ /* 0x000fe4000f8e023f */
[----:B------:R-:W-:Y:S01]  /*110c0*/  USHF.R.S32.HI UR10, URZ, 0x1f, UR42 ;  /* 0x0000001f3f0a7899 */ /* 0x000fe2000801142a */
[----:B------:R-:W-:Y:S01]  /*110d0*/  ULDC.64 UR8, c[0x0][0x5d0] ;  /* 0x0001740000087ab9 */ /* 0x000fe20000000a00 */
[----:B------:R-:W-:Y:S02]  /*110e0*/  USHF.L.U32 UR40, UR40, 0x8, URZ ;  /* 0x0000000828287899 */ /* 0x000fe4000800063f */
[----:B------:R-:W-:Y:S02]  /*110f0*/  UIMAD UR4, UR10, UR8, URZ ;  /* 0x000000080a0472a4 */ /* 0x000fe4000f8e023f */
[----:B------:R-:W-:-:S02]  /*11100*/  UIADD3 UR37, UR43, UR37, URZ ;  /* 0x000000252b257290 */ /* 0x000fc4000fffe03f */
[----:B------:R-:W-:Y:S02]  /*11110*/  UIMAD UR4, UR42, UR9, UR4 ;  /* 0x000000092a0472a4 */ /* 0x000fe4000f8e0204 */
[----:B------:R-:W-:Y:S02]  /*11120*/  UISETP.GT.U32.AND UP1, UPT, UR37, 0x2, UPT ;  /* 0x000000022500788c */ /* 0x000fe4000bf24070 */
[----:B------:R-:W-:Y:S02]  /*11130*/  UISETP.GE.U32.AND UP2, UPT, UR43, 0x3, UPT ;  /* 0x000000032b00788c */ /* 0x000fe4000bf46070 */
[----:B------:R-:W-:Y:S01]  /*11140*/  UISETP.LT.U32.AND UP1, UPT, UR43, 0x3, UP1 ;  /* 0x000000032b00788c */ /* 0x000fe20008f21070 */
[--C-:B-1----:R-:W-:Y:S02]  /*11150*/  SHF.R.U32.HI R4, RZ, 0x7, R8.reuse ;  /* 0x00000007ff047819 */ /* 0x102fe40000011608 */
[----:B------:R-:W-:Y:S02]  /*11160*/  SHF.R.U32.HI R5, RZ, 0x2, R8 ;  /* 0x00000002ff057819 */ /* 0x000fe40000011608 */
[----:B------:R-:W-:-:S02]  /*11170*/  LOP3.LUT R4, R4, 0x1, RZ, 0xc0, !PT ;  /* 0x0000000104047812 */ /* 0x000fc400078ec0ff */
[C---:B------:R-:W-:Y:S02]  /*11180*/  SHF.L.U32 R18, R8.reuse, 0x1, RZ ;  /* 0x0000000108127819 */ /* 0x040fe400000006ff */
[----:B------:R-:W-:Y:S01]  /*11190*/  LOP3.LUT R6, R8, 0x60, RZ, 0xc0, !PT ;  /* 0x0000006008067812 */ /* 0x000fe200078ec0ff */
[----:B------:R-:W-:Y:S01]  /*111a0*/  IMAD.SHL.U32 R3, R4, 0x40, RZ ;  /* 0x0000004004037824 */ /* 0x000fe200078e00ff */
[----:B------:R-:W-:Y:S02]  /*111b0*/  LOP3.LUT R5, R5, 0x7, RZ, 0xc0, !PT ;  /* 0x0000000705057812 */ /* 0x000fe400078ec0ff */
[----:B------:R-:W-:Y:S02]  /*111c0*/  LOP3.LUT R18, R18, 0x6, RZ, 0xc0, !PT ;  /* 0x0000000612127812 */ /* 0x000fe400078ec0ff */
[----:B------:R-:W-:Y:S02]  /*111d0*/  SHF.R.U32.HI R6, RZ, 0x1, R6 ;  /* 0x00000001ff067819 */ /* 0x000fe40000011606 */
[----:B------:R-:W-:-:S02]  /*111e0*/  LOP3.LUT R3, R3, 0x40, R5, 0xe2, !PT ;  /* 0x0000004003037812 */ /* 0x000fc400078ee205 */
[----:B------:R-:W-:Y:S01]  /*111f0*/  PRMT R18, R18, R19, UR41 ;  /* 0x0000002912127e16 */ /* 0x000fe20008000013 */
[----:B------:R-:W-:Y:S01]  /*11200*/  USHF.L.U32 UR41, UR41, 0x8, URZ ;  /* 0x0000000829297899 */ /* 0x000fe2000800063f */
[----:B0-----:R-:W-:Y:S01]  /*11210*/  IADD3 R0, RZ, -R6, -R5 ;  /* 0x80000006ff007210 */ /* 0x001fe20007ffe805 */
[----:B------:R-:W-:Y:S01]  /*11220*/  IMAD.MOV.U32 R5, RZ, RZ, -0x2 ;  /* 0xfffffffeff057424 */ /* 0x000fe200078e00ff */
[----:B------:R-:W-:Y:S02]  /*11230*/  LOP3.LUT R3, R3, UR6, R6, 0xfe, !PT ;  /* 0x0000000603037c12 */ /* 0x000fe4000f8efe06 */
[----:B------:R-:W-:Y:S01]  /*11240*/  SHF.R.S32.HI R19, RZ, 0x1f, R18 ;  /* 0x0000001fff137819 */ /* 0x000fe20000011412 */
[----:B------:R-:W-:Y:S01]  /*11250*/  IMAD R0, R4, -0x40, R0 ;  /* 0xffffffc004007824 */ /* 0x000fe200078e0200 */
[----:B------:R-:W-:Y:S01]  /*11260*/  MOV R6, UR8 ;  /* 0x0000000800067c02 */ /* 0x000fe20008000f00 */
[----:B------:R-:W-:Y:S02]  /*11270*/  ULDC UR8, c[0x0][0x284] ;  /* 0x0000a10000087ab9 */ /* 0x000fe40000000800 */
[----:B------:R-:W-:-:S02]  /*11280*/  MOV R153, UR8 ;  /* 0x0000000800997c02 */ /* 0x000fc40008000f00 */
[----:B------:R-:W-:Y:S02]  /*11290*/  IMAD.WIDE.U32 R6, R6, UR42, R18 ;  /* 0x0000002a06067c25 */ /* 0x000fe4000f8e0012 */
[----:B------:R-:W-:Y:S02]  /*112a0*/  IADD3 R153, R153, -UR40, R0 ;  /* 0x8000002899997c10 */ /* 0x000fe4000fffe000 */
[----:B------:R-:W-:Y:S01]  /*112b0*/  VIADD R7, R7, UR4 ;  /* 0x0000000407077c36 */ /* 0x000fe20008000000 */
[----:B------:R-:W-:Y:S01]  /*112c0*/  ULDC UR4, c[0x0][0x288] ;  /* 0x0000a20000047ab9 */ /* 0x000fe20000000800 */
[----:B------:R-:W-:Y:S01]  /*112d0*/  LOP3.LUT R0, R8, 0x3, RZ, 0xc0, !PT ;  /* 0x0000000308007812 */ /* 0x000fe200078ec0ff */
[----:B------:R-:W-:-:S04]  /*112e0*/  UISETP.GE.AND UP0, UPT, UR41, UR4, UPT ;  /* 0x000000042900728c */ /* 0x000fc8000bf06270 */
[----:B------:R-:W-:Y:S01]  /*112f0*/  UISETP.GE.OR UP0, UPT, UR40, UR8, UP0 ;  /* 0x000000082800728c */ /* 0x000fe20008706670 */
[----:B------:R-:W-:Y:S01]  /*11300*/  IMAD R0, R0, R5, UR4 ;  /* 0x0000000400007e24 */ /* 0x000fe2000f8e0205 */
[----:B------:R-:W-:Y:S02]  /*11310*/  UIMAD.WIDE.U32 UR4, UR37, -0x55555555, URZ ;  /* 0xaaaaaaab250478a5 */ /* 0x000fe4000f8e003f */
[----:B------:R-:W-:Y:S02]  /*11320*/  USEL UR8, URZ, 0x1, !UP1 ;  /* 0x000000013f087887 */ /* 0x000fe4000c800000 */
[----:B------:R-:W-:Y:S01]  /*11330*/  PLOP3.LUT P0, PT, PT, PT, UP0, 0x80, 0x0 ;  /* 0x000000000000781c */ /* 0x000fe20003f0f008 */
[----:B------:R-:W-:Y:S01]  /*11340*/  USHF.R.U32.HI UR4, URZ, 0x1, UR5 ;  /* 0x000000013f047899 */ /* 0x000fe20008011605 */
[----:B------:R-:W-:Y:S01]  /*11350*/  IADD3 R0, R0, -UR41, RZ ;  /* 0x8000002900007c10 */ /* 0x000fe2000fffe0ff */
[----:B------:R-:W-:Y:S02]  /*11360*/  ULOP3.LUT UR36, UR36, UR8, URZ, 0x3c, !UPT ;  /* 0x0000000824247292 */ /* 0x000fe4000f8e3c3f */
[----:B------:R-:W-:-:S02]  /*11370*/  UIMAD UR37, UR4, -0x3, UR37 ;  /* 0xfffffffd042578a4 */ /* 0x000fc4000f8e0225 */
[----:B------:R-:W-:Y:S01]  /*11380*/  @UP2 ULOP3.LUT UR36, UR36, 0x1, UR4, 0x78, !UPT ;  /* 0x0000000124242892 */ /* 0x000fe2000f8e7804 */
[----:B------:R-:W-:-:S05]  /*11390*/  UMOV UR40, 0xffffffff ;  /* 0xffffffff00287882 */ /* 0x000fca0000000000 */
[----:B------:R-:W-:Y:S06]  /*113a0*/  @P0 BRA `(.L_x_34) ;  /* 0x0000010400d80947 */ /* 0x000fec0003800000 */
[----:B------:R-:W-:Y:S01]  /*113b0*/  FSETP.NEU.AND P0, PT, R16, RZ, PT ;  /* 0x000000ff1000720b */ /* 0x000fe20003f0d000 */
[----:B------:R-:W-:Y:S01]  /*113c0*/  ULDC.64 UR8, c[0x0][0x5c8] ;  /* 0x0001720000087ab9 */ /* 0x000fe20000000a00 */
[----:B------:R-:W-:Y:S01]  /*113d0*/  ISETP.GT.AND P3, PT, R153, RZ, PT ;  /* 0x000000ff9900720c */ /* 0x000fe20003f64270 */
[----:B------:R-:W-:Y:S01]  /*113e0*/  UIMAD UR4, UR7, UR8, URZ ;  /* 0x00000008070472a4 */ /* 0x000fe2000f8e023f */
[----:B------:R-:W-:Y:S01]  /*113f0*/  IMAD.U32 R10, RZ, RZ, UR9 ;  /* 0x00000009ff0a7e24 */ /* 0x000fe2000f8e00ff */
[----:B------:R-:W-:Y:S01]  /*11400*/  BSSY B0, `(.L_x_34) ;  /* 0x0001070000007945 */ /* 0x000fe20003800000 */
[----:B------:R-:W-:Y:S01]  /*11410*/  IMAD.WIDE.U32 R6, R3, UR8, R6 ;  /* 0x0000000803067c25 */ /* 0x000fe2000f8e0006 */
[----:B------:R-:W-:-:S03]  /*11420*/  ISETP.GT.AND P1, PT, R0, RZ, P3 ;  /* 0x000000ff0000720c */ /* 0x000fc60001f24270 */
[----:B------:R-:W-:-:S05]  /*11430*/  IMAD R10, R3, R10, UR4 ;  /* 0x00000004030a7e24 */ /* 0x000fca000f8e020a */
[----:B------:R-:W-:Y:S01]  /*11440*/  IADD3 R10, R7, R10, RZ ;  /* 0x0000000a070a7210 */ /* 0x000fe20007ffe0ff */
[----:B------:R-:W-:Y:S06]  /*11450*/  @!P0 BRA `(.L_x_35) ;  /* 0x000000b800108947 */ /* 0x000fec0003800000 */
[----:B------:R-:W0:Y:S01]  /*11460*/  LDC.64 R22, c[0x0][0x5b8] ;  /* 0x00016e00ff167b82 */ /* 0x000e220000000a00 */
[----:B------:R-:W2:Y:S01]  /*11470*/  LDL.LU R11, [R1] ;  /* 0x00000000010b7983 */ /* 0x000ea20000300800 */
[----:B------:R-:W-:-:S06]  /*11480*/  ULDC.64 UR4, c[0x0][0x5c0] ;  /* 0x0001700000047ab9 */ /* 0x000fcc0000000a00 */
[----:B------:R-:W1:Y:S08]  /*11490*/  LDC.64 R14, c[0x0][0x5b0] ;  /* 0x00016c00ff0e7b82 */ /* 0x000e700000000a00 */
[----:B------:R-:W3:Y:S01]  /*114a0*/  LDC.64 R12, c[0x0][0x5a8] ;  /* 0x00016a00ff0c7b82 */ /* 0x000ee20000000a00 */
[C---:B0-----:R-:W-:Y:S02]  /*114b0*/  IMAD R159, R22.reuse, UR10, RZ ;  /* 0x0000000a169f7c24 */ /* 0x041fe4000f8e02ff */
[----:B------:R-:W-:-:S04]  /*114c0*/  IMAD.WIDE.U32 R154, R22, UR42, R18 ;  /* 0x0000002a169a7c25 */ /* 0x000fc8000f8e0012 */
[----:B------:R-:W-:Y:S01]  /*114d0*/  IMAD R159, R23, UR42, R159 ;  /* 0x0000002a179f7c24 */ /* 0x000fe2000f8e029f */
[----:B------:R-:W-:Y:S01]  /*114e0*/  MOV R20, R154 ;  /* 0x0000009a00147202 */ /* 0x000fe20000000f00 */
[----:B-1----:R-:W-:Y:S02]  /*114f0*/  IMAD R158, R14, UR7, RZ ;  /* 0x000000070e9e7c24 */ /* 0x002fe4000f8e02ff */
[----:B------:R-:W-:Y:S02]  /*11500*/  IMAD.IADD R21, R155, 0x1, R159 ;  /* 0x000000019b157824 */ /* 0x000fe400078e029f */
[C---:B------:R-:W-:Y:S02]  /*11510*/  IMAD R158, R3.reuse, R15, R158 ;  /* 0x0000000f039e7224 */ /* 0x040fe400078e029e */
[----:B------:R-:W-:-:S04]  /*11520*/  IMAD.WIDE.U32 R4, R3, R14, R20 ;  /* 0x0000000e03047225 */ /* 0x000fc800078e0014 */
[----:B------:R-:W-:Y:S01]  /*11530*/  IMAD.IADD R5, R5, 0x1, R158 ;  /* 0x0000000105057824 */ /* 0x000fe200078e029e */
[----:B---3--:R-:W-:-:S04]  /*11540*/  LEA R8, P0, R4, R12, 0x1 ;  /* 0x0000000c04087211 */ /* 0x008fc800078008ff */
[----:B------:R-:W-:-:S05]  /*11550*/  LEA.HI.X R9, R4, R13, R5, 0x1, P0 ;  /* 0x0000000d04097211 */ /* 0x000fca00000f0c05 */
[----:B------:R-:W3:Y:S01]  /*11560*/  @P1 LDG.E.LTC128B.U16 R23, desc[UR44][R8.64] ;  /* 0x0000002c08171981 */ /* 0x000ee2000c1e1520 */
[----:B------:R-:W-:Y:S01]  /*11570*/  BSSY B1, `(.L_x_36) ;  /* 0x0000011000017945 */ /* 0x000fe20003800000 */
[----:B---3--:R-:W-:-:S05]  /*11580*/  HADD2.F32 R4, -RZ, R23.H0_H0 ;  /* 0x20000017ff047230 */ /* 0x008fca0000004100 */
[----:B------:R-:W-:-:S04]  /*11590*/  FMUL R4, R4, R16 ;  /* 0x0000001004047220 */ /* 0x000fc80000400000 */
[----:B--2---:R-:W-:Y:S01]  /*115a0*/  FFMA R7, R11, R2, R4 ;  /* 0x000000020b077223 */ /* 0x004fe20000000004 */
[----:B------:R-:W-:-:S04]  /*115b0*/  LEA R4, P0, R6, UR4, 0x1 ;  /* 0x0000000406047c11 */ /* 0x000fc8000f8008ff */
[----:B------:R-:W-:Y:S02]  /*115c0*/  LEA.HI.X R5, R6, UR5, R10, 0x1, P0 ;  /* 0x0000000506057c11 */ /* 0x000fe400080f0c0a */
[----:B------:R-:W-:-:S05]  /*115d0*/  F2FP.F16.F32.PACK_AB R6, RZ, R7 ;  /* 0x00000007ff06723e */ /* 0x000fca00000000ff */
[----:B------:R0:W-:Y:S02]  /*115e0*/  @P1 STG.E.U16 desc[UR44][R4.64], R6 ;  /* 0x0000000604001986 */ /* 0x0001e4000c10152c */
[----:B0-----:R-:W-:-:S05]  /*115f0*/  IMAD.WIDE.U32 R6, R3, R14, R18 ;  /* 0x0000000e03067225 */ /* 0x001fca00078e0012 */
[----:B------:R-:W-:-:S03]  /*11600*/  IADD3 R7, R158, R7, RZ ;  /* 0x000000079e077210 */ /* 0x000fc60007ffe0ff */
[----:B------:R-:W-:-:S04]  /*11610*/  IMAD.WIDE.U32 R6, R22, UR42, R6 ;  /* 0x0000002a16067c25 */ /* 0x000fc8000f8e0006 */
[----:B------:R-:W-:Y:S01]  /*11620*/  IMAD.IADD R7, R159, 0x1, R7 ;  /* 0x000000019f077824 */ /* 0x000fe200078e0207 */
[----:B------:R-:W-:-:S04]  /*11630*/  LEA R10, P0, R6, R12, 0x1 ;  /* 0x0000000c060a7211 */ /* 0x000fc800078008ff */
[----:B------:R-:W-:Y:S02]  /*11640*/  LEA.HI.X R11, R6, R13, R7, 0x1, P0 ;  /* 0x0000000d060b7211 */ /* 0x000fe400000f0c07 */
[----:B------:R-:W-:-:S13]  /*11650*/  ISETP.GT.AND P0, PT, R0, 0x1, P3 ;  /* 0x000000010000780c */ /* 0x000fda0001f04270 */
[----:B------:R-:W-:Y:S05]  /*11660*/  @!P0 BRA `(.L_x_37) ;  /* 0x0000000000048947 */ /* 0x000fea0003800000 */
[----:B------:R0:W5:Y:S02]  /*11670*/  LDG.E.LTC128B.U16 R23, desc[UR44][R10.64+0x2] ;  /* 0x0000022c0a177981 */ /* 0x000164000c1e1520 */
.L_x_37:
[----:B------:R-:W-:Y:S05]  /*11680*/  BSYNC B1 ;  /* 0x0000000000017941 */ /* 0x000fea0003800000 */
.L_x_36:
[----:B------:R-:W2:Y:S01]  /*11690*/  LDL.LU R7, [R1+0x4] ;  /* 0x0000040001077983 */ /* 0x000ea20000300800 */
[----:B-----5:R-:W-:Y:S01]  /*116a0*/  HADD2.F32 R6, -RZ, R23.H0_H0 ;  /* 0x20000017ff067230 */ /* 0x020fe20000004100 */
[C---:B------:R-:W-:Y:S02]  /*116b0*/  SHF.L.U64.HI R157, R14.reuse, 0x3, R15 ;  /* 0x000000030e9d7819 */ /* 0x040fe4000001020f */
[----:B------:R-:W-:Y:S01]  /*116c0*/  SHF.L.U32 R156, R14, 0x3, RZ ;  /* 0x000000030e9c7819 */ /* 0x000fe200000006ff */
[----:B------:R-:W3:Y:S01]  /*116d0*/  LDL.LU R160, [R1+0x8] ;  /* 0x0000080001a07983 */ /* 0x000ee20000300800 */
[----:B------:R-:W-:-:S04]  /*116e0*/  FMUL R6, R6, R16 ;  /* 0x0000001006067220 */ /* 0x000fc80000400000 */
[----:B--2---:R-:W-:-:S05]  /*116f0*/  FFMA R6, R7, R2, R6 ;  /* 0x0000000207067223 */ /* 0x004fca0000000006 */
[----:B------:R-:W-:-:S05]  /*11700*/  F2FP.F16.F32.PACK_AB R6, RZ, R6 ;  /* 0x00000006ff06723e */ /* 0x000fca00000000ff */
[----:B------:R1:W-:Y:S01]  /*11710*/  @P0 STG.E.U16 desc[UR44][R4.64+0x2], R6 ;  /* 0x0000020604000986 */ /* 0x0003e2000c10152c */
[----:B------:R-:W-:-:S04]  /*11720*/  ISETP.GT.AND P0, PT, R153, 0x8, PT ;  /* 0x000000089900780c */ /* 0x000fc80003f04270 */
[----:B------:R-:W-:Y:S01]  /*11730*/  ISETP.GT.AND P1, PT, R0, RZ, P0 ;  /* 0x000000ff0000720c */ /* 0x000fe20000724270 */
[----:B-1----:R-:W-:-:S04]  /*11740*/  IMAD.WIDE.U32 R6, R3, R14, R156 ;  /* 0x0000000e03067225 */ /* 0x002fc800078e009c */
[----:B------:R-:W-:Y:S01]  /*11750*/  IMAD.IADD R158, R158, 0x1, R7 ;  /* 0x000000019e9e7824 */ /* 0x000fe200078e0207 */
[----:B------:R-:W-:-:S04]  /*11760*/  IADD3 R7, P2, R154, R6, RZ ;  /* 0x000000069a077210 */ /* 0x000fc80007f5e0ff */
[----:B------:R-:W-:Y:S02]  /*11770*/  IADD3.X R9, R158, R21, RZ, P2, !PT ;  /* 0x000000159e097210 */ /* 0x000fe400017fe4ff */
[----:B------:R-:W-:-:S04]  /*11780*/  LEA R8, P2, R7, R12, 0x1 ;  /* 0x0000000c07087211 */ /* 0x000fc800078408ff */
[----:B------:R-:W-:-:S05]  /*11790*/  LEA.HI.X R9, R7, R13, R9, 0x1, P2 ;  /* 0x0000000d07097211 */ /* 0x000fca00010f0c09 */
[----:B------:R1:W2:Y:S01]  /*117a0*/  @P1 LDG.E.LTC128B.U16 R23, desc[UR44][R8.64] ;  /* 0x0000002c08171981 */ /* 0x0002a2000c1e1520 */
[----:B------:R-:W-:Y:S01]  /*117b0*/  IADD3 R6, P2, R18, R6, RZ ;  /* 0x0000000612067210 */ /* 0x000fe20007f5e0ff */
[----:B------:R-:W-:Y:S01]  /*117c0*/  BSSY B1, `(.L_x_38) ;  /* 0x0000016000017945 */ /* 0x000fe20003800000 */
[----:B------:R-:W-:-:S03]  /*117d0*/  ISETP.GT.AND P4, PT, R0, 0x1, P0 ;  /* 0x000000010000780c */ /* 0x000fc60000784270 */
[----:B------:R-:W-:Y:S02]  /*117e0*/  IMAD.X R7, R19, 0x1, R158, P2 ;  /* 0x0000000113077824 */ /* 0x000fe400010e069e */
[----:B------:R-:W-:Y:S02]  /*117f0*/  IMAD.U32 R158, RZ, RZ, UR9 ;  /* 0x00000009ff9e7e24 */ /* 0x000fe4000f8e00ff */
[----:B------:R-:W-:-:S05]  /*11800*/  IMAD.WIDE.U32 R6, R22, UR42, R6 ;  /* 0x0000002a16067c25 */ /* 0x000fca000f8e0006 */
[----:B------:R-:W-:Y:S02]  /*11810*/  IADD3 R7, R159, R7, RZ ;  /* 0x000000079f077210 */ /* 0x000fe40007ffe0ff */
[----:B-1----:R-:W-:-:S04]  /*11820*/  LEA R8, P2, R6, R12, 0x1 ;  /* 0x0000000c06087211 */ /* 0x002fc800078408ff */
[----:B------:R-:W-:Y:S01]  /*11830*/  LEA.HI.X R9, R6, R13, R7, 0x1, P2 ;  /* 0x0000000d06097211 */ /* 0x000fe200010f0c07 */
[----:B--2---:R-:W-:-:S05]  /*11840*/  HADD2.F32 R6, -RZ, R23.H0_H0 ;  /* 0x20000017ff067230 */ /* 0x004fca0000004100 */
[----:B------:R-:W-:-:S04]  /*11850*/  FMUL R6, R6, R16 ;  /* 0x0000001006067220 */ /* 0x000fc80000400000 */
[----:B---3--:R-:W-:Y:S01]  /*11860*/  FFMA R7, R160, R2, R6 ;  /* 0x00000002a0077223 */ /* 0x008fe20000000006 */
[----:B------:R-:W-:Y:S01]  /*11870*/  IMAD.U32 R160, RZ, RZ, UR8 ;  /* 0x00000008ffa07e24 */ /* 0x000fe2000f8e00ff */
[----:B------:R-:W-:-:S03]  /*11880*/  MOV R6, UR8 ;  /* 0x0000000800067c02 */ /* 0x000fc60008000f00 */
[----:B------:R-:W-:Y:S02]  /*11890*/  F2FP.F16.F32.PACK_AB R7, RZ, R7 ;  /* 0x00000007ff07723e */ /* 0x000fe400000000ff */
[----:B------:R-:W-:Y:S02]  /*118a0*/  SHF.L.U32 R160, R160, 0x4, RZ ;  /* 0x00000004a0a07819 */ /* 0x000fe400000006ff */
[----:B------:R-:W-:Y:S02]  /*118b0*/  SHF.L.U64.HI R158, R6, 0x4, R158 ;  /* 0x00000004069e7819 */ /* 0x000fe4000001029e */
[----:B------:R-:W-:Y:S02]  /*118c0*/  IADD3 R6, P2, R160, R4, RZ ;  /* 0x00000004a0067210 */ /* 0x000fe40007f5e0ff */
[----:B------:R-:W-:-:S03]  /*118d0*/  PRMT R161, R7, 0x7610, R161 ;  /* 0x0000761007a17816 */ /* 0x000fc600000000a1 */
[----:B------:R-:W-:-:S05]  /*118e0*/  IMAD.X R7, R158, 0x1, R5, P2 ;  /* 0x000000019e077824 */ /* 0x000fca00010e0605 */
[----:B------:R1:W-:Y:S01]  /*118f0*/  @P1 STG.E.U16 desc[UR44][R6.64], R161 ;  /* 0x000000a106001986 */ /* 0x0003e2000c10152c */
[----:B------:R-:W-:Y:S05]  /*11900*/  @!P4 BRA `(.L_x_39) ;  /* 0x000000000004c947 */ /* 0x000fea0003800000 */
[----:B------:R2:W5:Y:S02]  /*11910*/  LDG.E.LTC128B.U16 R23, desc[UR44][R8.64+0x2] ;  /* 0x0000022c08177981 */ /* 0x000564000c1e1520 */
.L_x_39:
[----:B------:R-:W-:Y:S05]  /*11920*/  BSYNC B1 ;  /* 0x0000000000017941 */ /* 0x000fea0003800000 */
.L_x_38:
[----:B------:R-:W3:Y:S01]  /*11930*/  LDL.LU R162, [R1+0xc] ;  /* 0x00000c0001a27983 */ /* 0x000ee20000300800 */
[----:B-1---5:R-:W-:Y:S01]  /*11940*/  HADD2.F32 R161, -RZ, R23.H0_H0 ;  /* 0x20000017ffa17230 */ /* 0x022fe20000004100 */
[----:B------:R-:W-:Y:S01]  /*11950*/  ISETP.GT.AND P1, PT, R0, 0x8, P3 ;  /* 0x000000080000780c */ /* 0x000fe20001f24270 */
[----:B------:R-:W-:Y:S03]  /*11960*/  BSSY B1, `(.L_x_40) ;  /* 0x0000007000017945 */ /* 0x000fe60003800000 */
[----:B------:R-:W-:-:S04]  /*11970*/  FMUL R161, R161, R16 ;  /* 0x00000010a1a17220 */ /* 0x000fc80000400000 */
[----:B---3--:R-:W-:-:S05]  /*11980*/  FFMA R161, R162, R2, R161 ;  /* 0x00000002a2a17223 */ /* 0x008fca00000000a1 */
[----:B------:R-:W-:-:S05]  /*11990*/  F2FP.F16.F32.PACK_AB R161, RZ, R161 ;  /* 0x000000a1ffa1723e */ /* 0x000fca00000000ff */
[----:B------:R1:W-:Y:S01]  /*119a0*/  @P4 STG.E.U16 desc[UR44][R6.64+0x2], R161 ;  /* 0x000002a106004986 */ /* 0x0003e2000c10152c */
[----:B------:R-:W-:Y:S05]  /*119b0*/  @!P1 BRA `(.L_x_41) ;  /* 0x0000000000049947 */ /* 0x000fea0003800000 */
[----:B------:R3:W5:Y:S02]  /*119c0*/  LDG.E.LTC128B.U16 R23, desc[UR44][R10.64+0x10] ;  /* 0x0000102c0a177981 */ /* 0x000764000c1e1520 */
.L_x_41:
[----:B------:R-:W-:Y:S05]  /*119d0*/  BSYNC B1 ;  /* 0x0000000000017941 */ /* 0x000fea0003800000 */
.L_x_40:
[----:B------:R-:W4:Y:S01]  /*119e0*/  LDL.LU R162, [R1+0x10] ;  /* 0x0000100001a27983 */ /* 0x000f220000300800 */
[----:B-1---5:R-:W-:Y:S01]  /*119f0*/  HADD2.F32 R161, -RZ, R23.H0_H0 ;  /* 0x20000017ffa17230 */ /* 0x022fe20000004100 */
[----:B------:R-:W-:Y:S01]  /*11a00*/  ISETP.GT.AND P2, PT, R0, 0x9, P3 ;  /* 0x000000090000780c */ /* 0x000fe20001f44270 */
[----:B------:R-:W-:Y:S03]  /*11a10*/  BSSY B1, `(.L_x_42) ;  /* 0x0000007000017945 */ /* 0x000fe60003800000 */
[----:B------:R-:W-:-:S04]  /*11a20*/  FMUL R161, R161, R16 ;  /* 0x00000010a1a17220 */ /* 0x000fc80000400000 */
[----:B----4-:R-:W-:-:S05]  /*11a30*/  FFMA R161, R162, R2, R161 ;  /* 0x00000002a2a17223 */ /* 0x010fca00000000a1 */
[----:B------:R-:W-:-:S05]  /*11a40*/  F2FP.F16.F32.PACK_AB R161, RZ, R161 ;  /* 0x000000a1ffa1723e */ /* 0x000fca00000000ff */
[----:B------:R1:W-:Y:S01]  /*11a50*/  @P1 STG.E.U16 desc[UR44][R4.64+0x10], R161 ;  /* 0x000010a104001986 */ /* 0x0003e2000c10152c */
[----:B------:R-:W-:Y:S05]  /*11a60*/  @!P2 BRA `(.L_x_43) ;  /* 0x000000000004a947 */ /* 0x000fea0003800000 */
[----:B------:R4:W5:Y:S02]  /*11a70*/  LDG.E.LTC128B.U16 R23, desc[UR44][R10.64+0x12] ;  /* 0x0000122c0a177981 */ /* 0x000964000c1e1520 */
.L_x_43:
[----:B------:R-:W-:Y:S05]  /*11a80*/  BSYNC B1 ;  /* 0x0000000000017941 */ /* 0x000fea0003800000 */
.L_x_42:
[----:B------:R-:W2:Y:S01]  /*11a90*/  LDL.LU R162, [R1+0x14] ;  /* 0x0000140001a27983 */ /* 0x000ea20000300800 */
[----:B-1---5:R-:W-:Y:S01]  /*11aa0*/  HADD2.F32 R161, -RZ, R23.H0_H0 ;  /* 0x20000017ffa17230 */ /* 0x022fe20000004100 */
[----:B------:R-:W-:Y:S01]  /*11ab0*/  ISETP.GT.AND P1, PT, R0, 0x8, P0 ;  /* 0x000000080000780c */ /* 0x000fe20000724270 */
[----:B------:R-:W-:Y:S03]  /*11ac0*/  BSSY B1, `(.L_x_44) ;  /* 0x0000007000017945 */ /* 0x000fe60003800000 */
[----:B------:R-:W-:-:S04]  /*11ad0*/  FMUL R161, R161, R16 ;  /* 0x00000010a1a17220 */ /* 0x000fc80000400000 */
[----:B--2---:R-:W-:-:S05]  /*11ae0*/  FFMA R161, R162, R2, R161 ;  /* 0x00000002a2a17223 */ /* 0x004fca00000000a1 */
[----:B------:R-:W-:-:S05]  /*11af0*/  F2FP.F16.F32.PACK_AB R161, RZ, R161 ;  /* 0x000000a1ffa1723e */ /* 0x000fca00000000ff */
[----:B------:R1:W-:Y:S01]  /*11b00*/  @P2 STG.E.U16 desc[UR44][R4.64+0x12], R161 ;  /* 0x000012a104002986 */ /* 0x0003e2000c10152c */
[----:B------:R-:W-:Y:S05]  /*11b10*/  @!P1 BRA `(.L_x_45) ;  /* 0x0000000000049947 */ /* 0x000fea0003800000 */
[----:B------:R2:W5:Y:S02]  /*11b20*/  LDG.E.LTC128B.U16 R23, desc[UR44][R8.64+0x10] ;  /* 0x0000102c08177981 */ /* 0x000564000c1e1520 */
.L_x_45:
[----:B------:R-:W-:Y:S05]  /*11b30*/  BSYNC B1 ;  /* 0x0000000000017941 */ /* 0x000fea0003800000 */
.L_x_44:
        /* <DEDUP_REMOVED lines=10> */
.L_x_47:
[----:B------:R-:W-:Y:S05]  /*11be0*/  BSYNC B1 ;  /* 0x0000000000017941 */ /* 0x000fea0003800000 */
.L_x_46:
        /* <DEDUP_REMOVED lines=10> */
.L_x_49:
[----:B------:R-:W-:Y:S05]  /*11c90*/  BSYNC B1 ;  /* 0x0000000000017941 */ /* 0x000fea0003800000 */
.L_x_48:
        /* <DEDUP_REMOVED lines=10> */
.L_x_51:
[----:B------:R-:W-:Y:S05]  /*11d40*/  BSYNC B1 ;  /* 0x0000000000017941 */ /* 0x000fea0003800000 */
.L_x_50:
        /* <DEDUP_REMOVED lines=10> */
.L_x_53:
[----:B------:R-:W-:Y:S05]  /*11df0*/  BSYNC B1 ;  /* 0x0000000000017941 */ /* 0x000fea0003800000 */
.L_x_52:
        /* <DEDUP_REMOVED lines=10> */
.L_x_55:
[----:B------:R-:W-:Y:S05]  /*11ea0*/  BSYNC B1 ;  /* 0x0000000000017941 */ /* 0x000fea0003800000 */
.L_x_54:
        /* <DEDUP_REMOVED lines=10> */
.L_x_57:
[----:B------:R-:W-:Y:S05]  /*11f50*/  BSYNC B1 ;  /* 0x0000000000017941 */ /* 0x000fea0003800000 */
.L_x_56:
        /* <DEDUP_REMOVED lines=10> */
.L_x_59:
[----:B------:R-:W-:Y:S05]  /*12000*/  BSYNC B1 ;  /* 0x0000000000017941 */ /* 0x000fea0003800000 */
.L_x_58:
        /* <DEDUP_REMOVED lines=10> */
.L_x_61:
[----:B------:R-:W-:Y:S05]  /*120b0*/  BSYNC B1 ;  /* 0x0000000000017941 */ /* 0x000fea0003800000 */
.L_x_60:
        /* <DEDUP_REMOVED lines=10> */
.L_x_63:
[----:B------:R-:W-:Y:S05]  /*12160*/  BSYNC B1 ;  /* 0x0000000000017941 */ /* 0x000fea0003800000 */
.L_x_62:
        /* <DEDUP_REMOVED lines=10> */
.L_x_65:
[----:B------:R-:W-:Y:S05]  /*12210*/  BSYNC B1 ;  /* 0x0000000000017941 */ /* 0x000fea0003800000 */
.L_x_64:
        /* <DEDUP_REMOVED lines=10> */
.L_x_67:
[----:B------:R-:W-:Y:S05]  /*122c0*/  BSYNC B1 ;  /* 0x0000000000017941 */ /* 0x000fea0003800000 */
.L_x_66:
        /* <DEDUP_REMOVED lines=10> */
.L_x_69:
[----:B------:R-:W-:Y:S05]  /*12370*/  BSYNC B1 ;  /* 0x0000000000017941 */ /* 0x000fea0003800000 */
.L_x_68:
        /* <DEDUP_REMOVED lines=10> */
.L_x_71:
[----:B------:R-:W-:Y:S05]  /*12420*/  BSYNC B1 ;  /* 0x0000000000017941 */ /* 0x000fea0003800000 */
.L_x_70:
        /* <DEDUP_REMOVED lines=10> */
.L_x_73:
[----:B------:R-:W-:Y:S05]  /*124d0*/  BSYNC B1 ;  /* 0x0000000000017941 */ /* 0x000fea0003800000 */
.L_x_72:
        /* <DEDUP_REMOVED lines=10> */
.L_x_75:
[----:B------:R-:W-:Y:S05]  /*12580*/  BSYNC B1 ;  /* 0x0000000000017941 */ /* 0x000fea0003800000 */
.L_x_74:
        /* <DEDUP_REMOVED lines=10> */
.L_x_77:
[----:B------:R-:W-:Y:S05]  /*12630*/  BSYNC B1 ;  /* 0x0000000000017941 */ /* 0x000fea0003800000 */
.L_x_76:
        /* <DEDUP_REMOVED lines=10> */
.L_x_79:
[----:B------:R-:W-:Y:S05]  /*126e0*/  BSYNC B1 ;  /* 0x0000000000017941 */ /* 0x000fea0003800000 */
.L_x_78:
        /* <DEDUP_REMOVED lines=10> */
.L_x_81:
[----:B------:R-:W-:Y:S05]  /*12790*/  BSYNC B1 ;  /* 0x0000000000017941 */ /* 0x000fea0003800000 */
.L_x_80:
        /* <DEDUP_REMOVED lines=10> */
.L_x_83:
[----:B------:R-:W-:Y:S05]  /*12840*/  BSYNC B1 ;  /* 0x0000000000017941 */ /* 0x000fea0003800000 */
.L_x_82:
        /* <DEDUP_REMOVED lines=10> */
.L_x_85:
[----:B------:R-:W-:Y:S05]  /*128f0*/  BSYNC B1 ;  /* 0x0000000000017941 */ /* 0x000fea0003800000 */
.L_x_84:
        /* <DEDUP_REMOVED lines=10> */
.L_x_87:
[----:B------:R-:W-:Y:S05]  /*129a0*/  BSYNC B1 ;  /* 0x0000000000017941 */ /* 0x000fea0003800000 */
.L_x_86:
        /* <DEDUP_REMOVED lines=10> */
.L_x_89:
[----:B------:R-:W-:Y:S05]  /*12a50*/  BSYNC B1 ;  /* 0x0000000000017941 */ /* 0x000fea0003800000 */
.L_x_88:
        /* <DEDUP_REMOVED lines=10> */
.L_x_91:
[----:B------:R-:W-:Y:S05]  /*12b00*/  BSYNC B1 ;  /* 0x0000000000017941 */ /* 0x000fea0003800000 */
.L_x_90:
        /* <DEDUP_REMOVED lines=10> */
.L_x_93:
[----:B------:R-:W-:Y:S05]  /*12bb0*/  BSYNC B1 ;  /* 0x0000000000017941 */ /* 0x000fea0003800000 */
.L_x_92:
        /* <DEDUP_REMOVED lines=10> */
.L_x_95:
[----:B------:R-:W-:Y:S05]  /*12c60*/  BSYNC B1 ;  /* 0x0000000000017941 */ /* 0x000fea0003800000 */
.L_x_94:
        /* <DEDUP_REMOVED lines=10> */
.L_x_97:
[----:B------:R-:W-:Y:S05]  /*12d10*/  BSYNC B1 ;  /* 0x0000000000017941 */ /* 0x000fea0003800000 */
.L_x_96:
        /* <DEDUP_REMOVED lines=10> */
.L_x_99:
[----:B------:R-:W-:Y:S05]  /*12dc0*/  BSYNC B1 ;  /* 0x0000000000017941 */ /* 0x000fea0003800000 */
.L_x_98:
        /* <DEDUP_REMOVED lines=10> */
.L_x_101:
[----:B------:R-:W-:Y:S05]  /*12e70*/  BSYNC B1 ;  /* 0x0000000000017941 */ /* 0x000fea0003800000 */
.L_x_100:
        /* <DEDUP_REMOVED lines=10> */
.L_x_103:
[----:B------:R-:W-:Y:S05]  /*12f20*/  BSYNC B1 ;  /* 0x0000000000017941 */ /* 0x000fea0003800000 */
.L_x_102:
        /* <DEDUP_REMOVED lines=10> */
.L_x_105:
[----:B------:R-:W-:Y:S05]  /*12fd0*/  BSYNC B1 ;  /* 0x0000000000017941 */ /* 0x000fea0003800000 */
.L_x_104:
        /* <DEDUP_REMOVED lines=10> */
.L_x_107:
[----:B------:R-:W-:Y:S05]  /*13080*/  BSYNC B1 ;  /* 0x0000000000017941 */ /* 0x000fea0003800000 */
.L_x_106:
        /* <DEDUP_REMOVED lines=10> */
.L_x_109:
[----:B------:R-:W-:Y:S05]  /*13130*/  BSYNC B1 ;  /* 0x0000000000017941 */ /* 0x000fea0003800000 */
.L_x_108:
        /* <DEDUP_REMOVED lines=10> */
.L_x_111:
[----:B------:R-:W-:Y:S05]  /*131e0*/  BSYNC B1 ;  /* 0x0000000000017941 */ /* 0x000fea0003800000 */
.L_x_110:
        /* <DEDUP_REMOVED lines=10> */
.L_x_113:
[----:B------:R-:W-:Y:S05]  /*13290*/  BSYNC B1 ;  /* 0x0000000000017941 */ /* 0x000fea0003800000 */
.L_x_112:
        /* <DEDUP_REMOVED lines=10> */
.L_x_115:
[----:B------:R-:W-:Y:S05]  /*13340*/  BSYNC B1 ;  /* 0x0000000000017941 */ /* 0x000fea0003800000 */
.L_x_114:
        /* <DEDUP_REMOVED lines=10> */
.L_x_117:
[----:B------:R-:W-:Y:S05]  /*133f0*/  BSYNC B1 ;  /* 0x0000000000017941 */ /* 0x000fea0003800000 */
.L_x_116:
        /* <DEDUP_REMOVED lines=10> */
.L_x_119:
[----:B------:R-:W-:Y:S05]  /*134a0*/  BSYNC B1 ;  /* 0x0000000000017941 */ /* 0x000fea0003800000 */
.L_x_118:
        /* <DEDUP_REMOVED lines=10> */
.L_x_121:
[----:B------:R-:W-:Y:S05]  /*13550*/  BSYNC B1 ;  /* 0x0000000000017941 */ /* 0x000fea0003800000 */
.L_x_120:
        /* <DEDUP_REMOVED lines=10> */
.L_x_123:
[----:B------:R-:W-:Y:S05]  /*13600*/  BSYNC B1 ;  /* 0x0000000000017941 */ /* 0x000fea0003800000 */
.L_x_122:
        /* <DEDUP_REMOVED lines=10> */
.L_x_125:
[----:B------:R-:W-:Y:S05]  /*136b0*/  BSYNC B1 ;  /* 0x0000000000017941 */ /* 0x000fea0003800000 */
.L_x_124:
        /* <DEDUP_REMOVED lines=10> */
.L_x_127:
[----:B------:R-:W-:Y:S05]  /*13760*/  BSYNC B1 ;  /* 0x0000000000017941 */ /* 0x000fea0003800000 */
.L_x_126:
        /* <DEDUP_REMOVED lines=10> */
.L_x_129:
[----:B------:R-:W-:Y:S05]  /*13810*/  BSYNC B1 ;  /* 0x0000000000017941 */ /* 0x000fea0003800000 */
.L_x_128:
        /* <DEDUP_REMOVED lines=10> */
.L_x_131:
[----:B------:R-:W-:Y:S05]  /*138c0*/  BSYNC B1 ;  /* 0x0000000000017941 */ /* 0x000fea0003800000 */
.L_x_130:
        /* <DEDUP_REMOVED lines=10> */
.L_x_133:
[----:B------:R-:W-:Y:S05]  /*13970*/  BSYNC B1 ;  /* 0x0000000000017941 */ /* 0x000fea0003800000 */
.L_x_132:
        /* <DEDUP_REMOVED lines=10> */
.L_x_135:
[----:B------:R-:W-:Y:S05]  /*13a20*/  BSYNC B1 ;  /* 0x0000000000017941 */ /* 0x000fea0003800000 */
.L_x_134:
        /* <DEDUP_REMOVED lines=10> */
.L_x_137:
[----:B------:R-:W-:Y:S05]  /*13ad0*/  BSYNC B1 ;  /* 0x0000000000017941 */ /* 0x000fea0003800000 */
.L_x_136:
        /* <DEDUP_REMOVED lines=10> */
.L_x_139:
[----:B------:R-:W-:Y:S05]  /*13b80*/  BSYNC B1 ;  /* 0x0000000000017941 */ /* 0x000fea0003800000 */
.L_x_138:
        /* <DEDUP_REMOVED lines=10> */
.L_x_141:
[----:B------:R-:W-:Y:S05]  /*13c30*/  BSYNC B1 ;  /* 0x0000000000017941 */ /* 0x000fea0003800000 */
.L_x_140:
        /* <DEDUP_REMOVED lines=10> */
.L_x_143:
[----:B------:R-:W-:Y:S05]  /*13ce0*/  BSYNC B1 ;  /* 0x0000000000017941 */ /* 0x000fea0003800000 */
.L_x_142:
        /* <DEDUP_REMOVED lines=10> */
.L_x_145:
[----:B------:R-:W-:Y:S05]  /*13d90*/  BSYNC B1 ;  /* 0x0000000000017941 */ /* 0x000fea0003800000 */
.L_x_144:
        /* <DEDUP_REMOVED lines=10> */
.L_x_147:
[----:B------:R-:W-:Y:S05]  /*13e40*/  BSYNC B1 ;  /* 0x0000000000017941 */ /* 0x000fea0003800000 */
.L_x_146:
        /* <DEDUP_REMOVED lines=10> */
.L_x_149:
[----:B------:R-:W-:Y:S05]  /*13ef0*/  BSYNC B1 ;  /* 0x0000000000017941 */ /* 0x000fea0003800000 */
.L_x_148:
        /* <DEDUP_REMOVED lines=10> */
.L_x_151:
[----:B------:R-:W-:Y:S05]  /*13fa0*/  BSYNC B1 ;  /* 0x0000000000017941 */ /* 0x000fea0003800000 */
.L_x_150:
        /* <DEDUP_REMOVED lines=10> */
.L_x_153:
[----:B------:R-:W-:Y:S05]  /*14050*/  BSYNC B1 ;  /* 0x0000000000017941 */ /* 0x000fea0003800000 */
.L_x_152:
        /* <DEDUP_REMOVED lines=10> */
.L_x_155:
[----:B------:R-:W-:Y:S05]  /*14100*/  BSYNC B1 ;  /* 0x0000000000017941 */ /* 0x000fea0003800000 */
.L_x_154:
        /* <DEDUP_REMOVED lines=10> */
.L_x_157:
[----:B------:R-:W-:Y:S05]  /*141b0*/  BSYNC B1 ;  /* 0x0000000000017941 */ /* 0x000fea0003800000 */
.L_x_156:
        /* <DEDUP_REMOVED lines=10> */
.L_x_159:
[----:B------:R-:W-:Y:S05]  /*14260*/  BSYNC B1 ;  /* 0x0000000000017941 */ /* 0x000fea0003800000 */
.L_x_158:
        /* <DEDUP_REMOVED lines=10> */
.L_x_161:
[----:B------:R-:W-:Y:S05]  /*14310*/  BSYNC B1 ;  /* 0x0000000000017941 */ /* 0x000fea0003800000 */
.L_x_160:
        /* <DEDUP_REMOVED lines=10> */
.L_x_163:
[----:B------:R-:W-:Y:S05]  /*143c0*/  BSYNC B1 ;  /* 0x0000000000017941 */ /* 0x000fea0003800000 */
.L_x_162:
        /* <DEDUP_REMOVED lines=10> */
.L_x_165:
[----:B------:R-:W-:Y:S05]  /*14470*/  BSYNC B1 ;  /* 0x0000000000017941 */ /* 0x000fea0003800000 */
.L_x_164:
        /* <DEDUP_REMOVED lines=10> */
.L_x_167:
[----:B------:R-:W-:Y:S05]  /*14520*/  BSYNC B1 ;  /* 0x0000000000017941 */ /* 0x000fea0003800000 */
.L_x_166:
        /* <DEDUP_REMOVED lines=10> */
.L_x_169:
[----:B------:R-:W-:Y:S05]  /*145d0*/  BSYNC B1 ;  /* 0x0000000000017941 */ /* 0x000fea0003800000 */
.L_x_168:
        /* <DEDUP_REMOVED lines=10> */
.L_x_171:
[----:B------:R-:W-:Y:S05]  /*14680*/  BSYNC B1 ;  /* 0x0000000000017941 */ /* 0x000fea0003800000 */
.L_x_170:
        /* <DEDUP_REMOVED lines=10> */
.L_x_173:
[----:B------:R-:W-:Y:S05]  /*14730*/  BSYNC B1 ;  /* 0x0000000000017941 */ /* 0x000fea0003800000 */
.L_x_172:
        /* <DEDUP_REMOVED lines=10> */
.L_x_175:
[----:B------:R-:W-:Y:S05]  /*147e0*/  BSYNC B1 ;  /* 0x0000000000017941 */ /* 0x000fea0003800000 */
.L_x_174:
        /* <DEDUP_REMOVED lines=10> */
.L_x_177:
[----:B------:R-:W-:Y:S05]  /*14890*/  BSYNC B1 ;  /* 0x0000000000017941 */ /* 0x000fea0003800000 */
.L_x_176:
        /* <DEDUP_REMOVED lines=10> */
.L_x_179:
[----:B------:R-:W-:Y:S05]  /*14940*/  BSYNC B1 ;  /* 0x0000000000017941 */ /* 0x000fea0003800000 */
.L_x_178:
        /* <DEDUP_REMOVED lines=10> */
.L_x_181:
[----:B------:R-:W-:Y:S05]  /*149f0*/  BSYNC B1 ;  /* 0x0000000000017941 */ /* 0x000fea0003800000 */
.L_x_180:
        /* <DEDUP_REMOVED lines=10> */
.L_x_183:
[----:B------:R-:W-:Y:S05]  /*14aa0*/  BSYNC B1 ;  /* 0x0000000000017941 */ /* 0x000fea0003800000 */
.L_x_182:
        /* <DEDUP_REMOVED lines=10> */
.L_x_185:
[----:B------:R-:W-:Y:S05]  /*14b50*/  BSYNC B1 ;  /* 0x0000000000017941 */ /* 0x000fea0003800000 */
.L_x_184:
        /* <DEDUP_REMOVED lines=10> */
.L_x_187:
[----:B------:R-:W-:Y:S05]  /*14c00*/  BSYNC B1 ;  /* 0x0000000000017941 */ /* 0x000fea0003800000 */
.L_x_186:
        /* <DEDUP_REMOVED lines=10> */
.L_x_189:
[----:B------:R-:W-:Y:S05]  /*14cb0*/  BSYNC B1 ;  /* 0x0000000000017941 */ /* 0x000fea0003800000 */
.L_x_188:
        /* <DEDUP_REMOVED lines=10> */
.L_x_191:
[----:B------:R-:W-:Y:S05]  /*14d60*/  BSYNC B1 ;  /* 0x0000000000017941 */ /* 0x000fea0003800000 */
.L_x_190:
        /* <DEDUP_REMOVED lines=10> */
.L_x_193:
[----:B------:R-:W-:Y:S05]  /*14e10*/  BSYNC B1 ;  /* 0x0000000000017941 */ /* 0x000fea0003800000 */
.L_x_192:
        /* <DEDUP_REMOVED lines=10> */
.L_x_195:
[----:B------:R-:W-:Y:S05]  /*14ec0*/  BSYNC B1 ;  /* 0x0000000000017941 */ /* 0x000fea0003800000 */
.L_x_194:
        /* <DEDUP_REMOVED lines=10> */
.L_x_197:
[----:B------:R-:W-:Y:S05]  /*14f70*/  BSYNC B1 ;  /* 0x0000000000017941 */ /* 0x000fea0003800000 */
.L_x_196:
        /* <DEDUP_REMOVED lines=10> */
.L_x_199:
[----:B------:R-:W-:Y:S05]  /*15020*/  BSYNC B1 ;  /* 0x0000000000017941 */ /* 0x000fea0003800000 */
.L_x_198:
        /* <DEDUP_REMOVED lines=10> */
.L_x_201:
[----:B------:R-:W-:Y:S05]  /*150d0*/  BSYNC B1 ;  /* 0x0000000000017941 */ /* 0x000fea0003800000 */
.L_x_200:
        /* <DEDUP_REMOVED lines=10> */
.L_x_203:
[----:B------:R-:W-:Y:S05]  /*15180*/  BSYNC B1 ;  /* 0x0000000000017941 */ /* 0x000fea0003800000 */
.L_x_202:
        /* <DEDUP_REMOVED lines=10> */
.L_x_205:
[----:B------:R-:W-:Y:S05]  /*15230*/  BSYNC B1 ;  /* 0x0000000000017941 */ /* 0x000fea0003800000 */
.L_x_204:
        /* <DEDUP_REMOVED lines=10> */
.L_x_207:
[----:B------:R-:W-:Y:S05]  /*152e0*/  BSYNC B1 ;  /* 0x0000000000017941 */ /* 0x000fea0003800000 */
.L_x_206:
        /* <DEDUP_REMOVED lines=10> */
.L_x_209:
[----:B------:R-:W-:Y:S05]  /*15390*/  BSYNC B1 ;  /* 0x0000000000017941 */ /* 0x000fea0003800000 */
.L_x_208:
        /* <DEDUP_REMOVED lines=10> */
.L_x_211:
[----:B------:R-:W-:Y:S05]  /*15440*/  BSYNC B1 ;  /* 0x0000000000017941 */ /* 0x000fea0003800000 */
.L_x_210:
        /* <DEDUP_REMOVED lines=10> */
.L_x_213:
[----:B------:R-:W-:Y:S05]  /*154f0*/  BSYNC B1 ;  /* 0x0000000000017941 */ /* 0x000fea0003800000 */
.L_x_212:
        /* <DEDUP_REMOVED lines=10> */
.L_x_215:
[----:B------:R-:W-:Y:S05]  /*155a0*/  BSYNC B1 ;  /* 0x0000000000017941 */ /* 0x000fea0003800000 */
.L_x_214:
        /* <DEDUP_REMOVED lines=10> */
.L_x_217:
[----:B------:R-:W-:Y:S05]  /*15650*/  BSYNC B1 ;  /* 0x0000000000017941 */ /* 0x000fea0003800000 */
.L_x_216:
        /* <DEDUP_REMOVED lines=10> */
.L_x_219:
[----:B------:R-:W-:Y:S05]  /*15700*/  BSYNC B1 ;  /* 0x0000000000017941 */ /* 0x000fea0003800000 */
.L_x_218:
        /* <DEDUP_REMOVED lines=10> */
.L_x_221:
[----:B------:R-:W-:Y:S05]  /*157b0*/  BSYNC B1 ;  /* 0x0000000000017941 */ /* 0x000fea0003800000 */
.L_x_220:
        /* <DEDUP_REMOVED lines=10> */
.L_x_223:
[----:B------:R-:W-:Y:S05]  /*15860*/  BSYNC B1 ;  /* 0x0000000000017941 */ /* 0x000fea0003800000 */
.L_x_222:
        /* <DEDUP_REMOVED lines=10> */
.L_x_225:
[----:B------:R-:W-:Y:S05]  /*15910*/  BSYNC B1 ;  /* 0x0000000000017941 */ /* 0x000fea0003800000 */
.L_x_224:
        /* <DEDUP_REMOVED lines=10> */
.L_x_227:
[----:B------:R-:W-:Y:S05]  /*159c0*/  BSYNC B1 ;  /* 0x0000000000017941 */ /* 0x000fea0003800000 */
.L_x_226:
        /* <DEDUP_REMOVED lines=10> */
.L_x_229:
[----:B------:R-:W-:Y:S05]  /*15a70*/  BSYNC B1 ;  /* 0x0000000000017941 */ /* 0x000fea0003800000 */
.L_x_228:
        /* <DEDUP_REMOVED lines=10> */
.L_x_231:
[----:B------:R-:W-:Y:S05]  /*15b20*/  BSYNC B1 ;  /* 0x0000000000017941 */ /* 0x000fea0003800000 */
.L_x_230:
        /* <DEDUP_REMOVED lines=10> */
.L_x_233:
[----:B------:R-:W-:Y:S05]  /*15bd0*/  BSYNC B1 ;  /* 0x0000000000017941 */ /* 0x000fea0003800000 */
.L_x_232:
        /* <DEDUP_REMOVED lines=10> */
.L_x_235:
[----:B------:R-:W-:Y:S05]  /*15c80*/  BSYNC B1 ;  /* 0x0000000000017941 */ /* 0x000fea0003800000 */
.L_x_234:
        /* <DEDUP_REMOVED lines=10> */
.L_x_237:
[----:B------:R-:W-:Y:S05]  /*15d30*/  BSYNC B1 ;  /* 0x0000000000017941 */ /* 0x000fea0003800000 */
.L_x_236:
        /* <DEDUP_REMOVED lines=10> */
.L_x_239:
[----:B------:R-:W-:Y:S05]  /*15de0*/  BSYNC B1 ;  /* 0x0000000000017941 */ /* 0x000fea0003800000 */
.L_x_238:
        /* <DEDUP_REMOVED lines=10> */
.L_x_241:
[----:B------:R-:W-:Y:S05]  /*15e90*/  BSYNC B1 ;  /* 0x0000000000017941 */ /* 0x000fea0003800000 */
.L_x_240:
        /* <DEDUP_REMOVED lines=10> */
.L_x_243:
[----:B------:R-:W-:Y:S05]  /*15f40*/  BSYNC B1 ;  /* 0x0000000000017941 */ /* 0x000fea0003800000 */
.L_x_242:
        /* <DEDUP_REMOVED lines=10> */
.L_x_245:
[----:B------:R-:W-:Y:S05]  /*15ff0*/  BSYNC B1 ;  /* 0x0000000000017941 */ /* 0x000fea0003800000 */
.L_x_244:
        /* <DEDUP_REMOVED lines=10> */
.L_x_247:
[----:B------:R-:W-:Y:S05]  /*160a0*/  BSYNC B1 ;  /* 0x0000000000017941 */ /* 0x000fea0003800000 */
.L_x_246:
        /* <DEDUP_REMOVED lines=10> */
.L_x_249:
[----:B------:R-:W-:Y:S05]  /*16150*/  BSYNC B1 ;  /* 0x0000000000017941 */ /* 0x000fea0003800000 */
.L_x_248:
        /* <DEDUP_REMOVED lines=10> */
.L_x_251:
[----:B------:R-:W-:Y:S05]  /*16200*/  BSYNC B1 ;  /* 0x0000000000017941 */ /* 0x000fea0003800000 */
.L_x_250:
        /* <DEDUP_REMOVED lines=10> */
.L_x_253:
[----:B------:R-:W-:Y:S05]  /*162b0*/  BSYNC B1 ;  /* 0x0000000000017941 */ /* 0x000fea0003800000 */
.L_x_252:
        /* <DEDUP_REMOVED lines=10> */
.L_x_255:
[----:B------:R-:W-:Y:S05]  /*16360*/  BSYNC B1 ;  /* 0x0000000000017941 */ /* 0x000fea0003800000 */
.L_x_254:
        /* <DEDUP_REMOVED lines=10> */
.L_x_257:
[----:B------:R-:W-:Y:S05]  /*16410*/  BSYNC B1 ;  /* 0x0000000000017941 */ /* 0x000fea0003800000 */
.L_x_256:
        /* <DEDUP_REMOVED lines=10> */
.L_x_259:
[----:B------:R-:W-:Y:S05]  /*164c0*/  BSYNC B1 ;  /* 0x0000000000017941 */ /* 0x000fea0003800000 */
.L_x_258:
        /* <DEDUP_REMOVED lines=10> */
.L_x_261:
[----:B------:R-:W-:Y:S05]  /*16570*/  BSYNC B1 ;  /* 0x0000000000017941 */ /* 0x000fea0003800000 */
.L_x_260:
        /* <DEDUP_REMOVED lines=10> */
.L_x_263:
[----:B------:R-:W-:Y:S05]  /*16620*/  BSYNC B1 ;  /* 0x0000000000017941 */ /* 0x000fea0003800000 */
.L_x_262:
        /* <DEDUP_REMOVED lines=10> */
.L_x_265:
[----:B------:R-:W-:Y:S05]  /*166d0*/  BSYNC B1 ;  /* 0x0000000000017941 */ /* 0x000fea0003800000 */
.L_x_264:
        /* <DEDUP_REMOVED lines=10> */
.L_x_267:
[----:B------:R-:W-:Y:S05]  /*16780*/  BSYNC B1 ;  /* 0x0000000000017941 */ /* 0x000fea0003800000 */
.L_x_266:
        /* <DEDUP_REMOVED lines=10> */
.L_x_269:
[----:B------:R-:W-:Y:S05]  /*16830*/  BSYNC B1 ;  /* 0x0000000000017941 */ /* 0x000fea0003800000 */
.L_x_268:
        /* <DEDUP_REMOVED lines=10> */
.L_x_271:
[----:B------:R-:W-:Y:S05]  /*168e0*/  BSYNC B1 ;  /* 0x0000000000017941 */ /* 0x000fea0003800000 */
.L_x_270:
        /* <DEDUP_REMOVED lines=10> */
.L_x_273:
[----:B------:R-:W-:Y:S05]  /*16990*/  BSYNC B1 ;  /* 0x0000000000017941 */ /* 0x000fea0003800000 */
.L_x_272:
        /* <DEDUP_REMOVED lines=10> */
.L_x_275:
[----:B------:R-:W-:Y:S05]  /*16a40*/  BSYNC B1 ;  /* 0x0000000000017941 */ /* 0x000fea0003800000 */
.L_x_274:
        /* <DEDUP_REMOVED lines=10> */
.L_x_277:
[----:B------:R-:W-:Y:S05]  /*16af0*/  BSYNC B1 ;  /* 0x0000000000017941 */ /* 0x000fea0003800000 */
.L_x_276:
        /* <DEDUP_REMOVED lines=10> */
.L_x_279:
[----:B------:R-:W-:Y:S05]  /*16ba0*/  BSYNC B1 ;  /* 0x0000000000017941 */ /* 0x000fea0003800000 */
.L_x_278:
        /* <DEDUP_REMOVED lines=10> */
.L_x_281:
[----:B------:R-:W-:Y:S05]  /*16c50*/  BSYNC B1 ;  /* 0x0000000000017941 */ /* 0x000fea0003800000 */
.L_x_280:
        /* <DEDUP_REMOVED lines=10> */
.L_x_283:
[----:B------:R-:W-:Y:S05]  /*16d00*/  BSYNC B1 ;  /* 0x0000000000017941 */ /* 0x000fea0003800000 */
.L_x_282:
[----:B0-234-:R-:W2:Y:S01]  /*16d10*/  LDL.LU R10, [R1+0x1f4] ;  /* 0x0001f400010a7983 */ /* 0x01dea20000300800 */
[----:B-----5:R-:W-:Y:S01]  /*16d20*/  HADD2.F32 R11, -RZ, R23.H0_H0 ;  /* 0x20000017ff0b7230 */ /* 0x020fe20000004100 */
        /* <DEDUP_REMOVED lines=8> */
.L_x_285:
[----:B------:R-:W-:Y:S05]  /*16db0*/  BSYNC B1 ;  /* 0x0000000000017941 */ /* 0x000fea0003800000 */
.L_x_284:
[----:B------:R-:W3:Y:S01]  /*16dc0*/  LDL.LU R10, [R1+0x1f8] ;  /* 0x0001f800010a7983 */ /* 0x000ee20000300800 */
[----:B0----5:R-:W-:Y:S01]  /*16dd0*/  HADD2.F32 R11, -RZ, R23.H0_H0 ;  /* 0x20000017ff0b7230 */ /* 0x021fe20000004100 */
[----:B------:R-:W-:Y:S01]  /*16de0*/  ISETP.GT.AND P1, PT, R0, 0xf9, P0 ;  /* 0x000000f90000780c */ /* 0x000fe20000724270 */
[----:B------:R-:W-:Y:S01]  /*16df0*/  BSSY B1, `(.L_x_286) ;  /* 0x000000a000017945 */ /* 0x000fe20003800000 */
[----:B------:R-:W-:Y:S02]  /*16e00*/  IADD3 R169, P0, R3, 0x80, RZ ;  /* 0x0000008003a97810 */ /* 0x000fe40007f1e0ff */
[----:B------:R-:W-:-:S04]  /*16e10*/  FMUL R11, R11, R16 ;  /* 0x000000100b0b7220 */ /* 0x000fc80000400000 */
[----:B---3--:R-:W-:-:S05]  /*16e20*/  FFMA R11, R10, R2, R11 ;  /* 0x000000020a0b7223 */ /* 0x008fca000000000b */
[----:B------:R-:W-:-:S04]  /*16e30*/  F2FP.F16.F32.PACK_AB R11, RZ, R11 ;  /* 0x0000000bff0b723e */ /* 0x000fc800000000ff */
[----:B------:R-:W-:Y:S02]  /*16e40*/  PRMT R3, R11, 0x7610, R3 ;  /* 0x000076100b037816 */ /* 0x000fe40000000003 */
[----:B------:R-:W-:-:S03]  /*16e50*/  IADD3.X R11, RZ, UR7, RZ, P0, !PT ;  /* 0x00000007ff0b7c10 */ /* 0x000fc600087fe4ff */
[----:B------:R0:W-:Y:S01]  /*16e60*/  @P2 STG.E.U16 desc[UR44][R6.64+0x1f0], R3 ;  /* 0x0001f00306002986 */ /* 0x0001e2000c10152c */
[----:B------:R-:W-:Y:S05]  /*16e70*/  @!P1 BRA `(.L_x_287) ;  /* 0x0000000000049947 */ /* 0x000fea0003800000 */
[----:B------:R3:W5:Y:S02]  /*16e80*/  LDG.E.LTC128B.U16 R23, desc[UR44][R8.64+0x1f2] ;  /* 0x0001f22c08177981 */ /* 0x000764000c1e1520 */
.L_x_287:
[----:B------:R-:W-:Y:S05]  /*16e90*/  BSYNC B1 ;  /* 0x0000000000017941 */ /* 0x000fea0003800000 */
.L_x_286:
[----:B------:R-:W4:Y:S01]  /*16ea0*/  LDL.LU R10, [R1+0x1fc] ;  /* 0x0001fc00010a7983 */ /* 0x000f220000300800 */
[----:B0----5:R-:W-:Y:S01]  /*16eb0*/  HADD2.F32 R3, -RZ, R23.H0_H0 ;  /* 0x20000017ff037230 */ /* 0x021fe20000004100 */
[----:B------:R-:W-:Y:S01]  /*16ec0*/  ISETP.GT.AND P0, PT, R153, 0x80, PT ;  /* 0x000000809900780c */ /* 0x000fe20003f04270 */
[----:B--23--:R-:W-:-:S03]  /*16ed0*/  IMAD R8, R11, R14, RZ ;  /* 0x0000000e0b087224 */ /* 0x00cfc600078e02ff */
[----:B------:R-:W-:Y:S01]  /*16ee0*/  FMUL R3, R3, R16 ;  /* 0x0000001003037220 */ /* 0x000fe20000400000 */
[C---:B------:R-:W-:Y:S01]  /*16ef0*/  IMAD R167, R169.reuse, R15, R8 ;  /* 0x0000000fa9a77224 */ /* 0x040fe200078e0208 */
[----:B------:R-:W-:Y:S01]  /*16f00*/  ISETP.GT.AND P4, PT, R0, RZ, P0 ;  /* 0x000000ff0000720c */ /* 0x000fe20000784270 */
[----:B------:R-:W-:-:S04]  /*16f10*/  IMAD.WIDE.U32 R8, R169, R14, R20 ;  /* 0x0000000ea9087225 */ /* 0x000fc800078e0014 */
[----:B------:R-:W-:Y:S02]  /*16f20*/  IMAD.IADD R9, R9, 0x1, R167 ;  /* 0x0000000109097824 */ /* 0x000fe400078e02a7 */
[----:B----4-:R-:W-:Y:S01]  /*16f30*/  FFMA R3, R10, R2, R3 ;  /* 0x000000020a037223 */ /* 0x010fe20000000003 */
[----:B------:R-:W-:-:S04]  /*16f40*/  LEA R10, P2, R8, R12, 0x1 ;  /* 0x0000000c080a7211 */ /* 0x000fc800078408ff */
[----:B------:R-:W-:Y:S02]  /*16f50*/  F2FP.F16.F32.PACK_AB R3, RZ, R3 ;  /* 0x00000003ff03723e */ /* 0x000fe400000000ff */
[--C-:B------:R-:W-:Y:S02]  /*16f60*/  LEA.HI.X R11, R8, R13, R9.reuse, 0x1, P2 ;  /* 0x0000000d080b7211 */ /* 0x100fe400010f0c09 */
[----:B------:R-:W-:-:S05]  /*16f70*/  PRMT R9, R3, 0x7610, R9 ;  /* 0x0000761003097816 */ /* 0x000fca0000000009 */
[----:B------:R0:W-:Y:S04]  /*16f80*/  @P1 STG.E.U16 desc[UR44][R6.64+0x1f2], R9 ;  /* 0x0001f20906001986 */ /* 0x0001e8000c10152c */
[----:B------:R-:W2:Y:S01]  /*16f90*/  @P4 LDG.E.LTC128B.U16 R23, desc[UR44][R10.64] ;  /* 0x0000002c0a174981 */ /* 0x000ea2000c1e1520 */
[----:B-1----:R-:W-:Y:S01]  /*16fa0*/  IMAD.U32 R161, RZ, RZ, UR8 ;  /* 0x00000008ffa17e24 */ /* 0x002fe2000f8e00ff */
[----:B------:R-:W-:Y:S01]  /*16fb0*/  MOV R165, UR8 ;  /* 0x0000000800a57c02 */ /* 0x000fe20008000f00 */
[----:B------:R-:W-:Y:S01]  /*16fc0*/  IMAD.U32 R164, RZ, RZ, UR9 ;  /* 0x00000009ffa47e24 */ /* 0x000fe2000f8e00ff */
[----:B------:R-:W-:Y:S01]  /*16fd0*/  ISETP.GT.AND P2, PT, R0, 0x1, P0 ;  /* 0x000000010000780c */ /* 0x000fe20000744270 */
[----:B------:R-:W-:Y:S01]  /*16fe0*/  BSSY B1, `(.L_x_288) ;  /* 0x0000012000017945 */ /* 0x000fe20003800000 */
[----:B------:R-:W-:Y:S01]  /*16ff0*/  SHF.L.U32 R161, R161, 0x8, RZ ;  /* 0x00000008a1a17819 */ /* 0x000fe200000006ff */
[----:B0-----:R-:W-:Y:S01]  /*17000*/  IMAD.WIDE.U32 R8, R169, R14, R18 ;  /* 0x0000000ea9087225 */ /* 0x001fe200078e0012 */
[----:B------:R-:W-:-:S04]  /*17010*/  SHF.L.U64.HI R165, R165, 0x8, R164 ;  /* 0x00000008a5a57819 */ /* 0x000fc800000102a4 */
[----:B------:R-:W-:-:S03]  /*17020*/  IADD3 R9, R167, R9, RZ ;  /* 0x00000009a7097210 */ /* 0x000fc60007ffe0ff */
[----:B------:R-:W-:Y:S01]  /*17030*/  IMAD.WIDE.U32 R162, R22, UR42, R8 ;  /* 0x0000002a16a27c25 */ /* 0x000fe2000f8e0008 */
[----:B------:R-:W-:-:S03]  /*17040*/  IADD3 R8, P1, R161, R4, RZ ;  /* 0x00000004a1087210 */ /* 0x000fc60007f3e0ff */
[----:B------:R-:W-:Y:S01]  /*17050*/  IMAD.IADD R7, R159, 0x1, R163 ;  /* 0x000000019f077824 */ /* 0x000fe200078e02a3 */
[----:B------:R-:W-:Y:S02]  /*17060*/  IADD3.X R9, R165, R5, RZ, P1, !PT ;  /* 0x00000005a5097210 */ /* 0x000fe40000ffe4ff */
[----:B------:R-:W-:-:S04]  /*17070*/  LEA R6, P3, R162, R12, 0x1 ;  /* 0x0000000ca2067211 */ /* 0x000fc800078608ff */
[----:B------:R-:W-:Y:S01]  /*17080*/  LEA.HI.X R7, R162, R13, R7, 0x1, P3 ;  /* 0x0000000da2077211 */ /* 0x000fe200018f0c07 */
[----:B--2---:R-:W-:-:S05]  /*17090*/  HADD2.F32 R3, -RZ, R23.H0_H0 ;  /* 0x20000017ff037230 */ /* 0x004fca0000004100 */
[----:B------:R-:W-:-:S04]  /*170a0*/  FMUL R3, R3, R16 ;  /* 0x0000001003037220 */ /* 0x000fc80000400000 */
[----:B------:R-:W-:-:S05]  /*170b0*/  FFMA R3, R24, R2, R3 ;  /* 0x0000000218037223 */ /* 0x000fca0000000003 */
[----:B------:R-:W-:-:S05]  /*170c0*/  F2FP.F16.F32.PACK_AB R3, RZ, R3 ;  /* 0x00000003ff03723e */ /* 0x000fca00000000ff */
[----:B------:R0:W-:Y:S01]  /*170d0*/  @P4 STG.E.U16 desc[UR44][R8.64], R3 ;  /* 0x0000000308004986 */ /* 0x0001e2000c10152c */
[----:B------:R-:W-:Y:S05]  /*170e0*/  @!P2 BRA `(.L_x_289) ;  /* 0x000000000004a947 */ /* 0x000fea0003800000 */
[----:B------:R1:W5:Y:S02]  /*170f0*/  LDG.E.LTC128B.U16 R23, desc[UR44][R6.64+0x2] ;  /* 0x0000022c06177981 */ /* 0x000364000c1e1520 */
.L_x_289:
[----:B------:R-:W-:Y:S05]  /*17100*/  BSYNC B1 ;  /* 0x0000000000017941 */ /* 0x000fea0003800000 */
.L_x_288:
[----:B0----5:R-:W-:Y:S01]  /*17110*/  HADD2.F32 R3, -RZ, R23.H0_H0 ;  /* 0x20000017ff037230 */ /* 0x021fe20000004100 */
[----:B------:R-:W-:Y:S01]  /*17120*/  ISETP.GT.AND P1, PT, R153, 0x88, PT ;  /* 0x000000889900780c */ /* 0x000fe20003f24270 */
[----:B------:R-:W-:Y:S01]  /*17130*/  IMAD.WIDE.U32 R14, R169, R14, R156 ;  /* 0x0000000ea90e7225 */ /* 0x000fe200078e009c */
[----:B------:R-:W-:Y:S03]  /*17140*/  BSSY B1, `(.L_x_290) ;  /* 0x0000010000017945 */ /* 0x000fe60003800000 */
[----:B------:R-:W-:Y:S01]  /*17150*/  FMUL R10, R3, R16 ;  /* 0x00000010030a7220 */ /* 0x000fe20000400000 */
[----:B------:R-:W-:Y:S01]  /*17160*/  IMAD.IADD R167, R167, 0x1, R15 ;  /* 0x00000001a7a77824 */ /* 0x000fe200078e020f */
[----:B------:R-:W-:Y:S02]  /*17170*/  IADD3 R154, P4, R154, R14, RZ ;  /* 0x0000000e9a9a7210 */ /* 0x000fe40007f9e0ff */
[----:B------:R-:W-:Y:S01]  /*17180*/  FFMA R10, R25, R2, R10 ;  /* 0x00000002190a7223 */ /* 0x000fe2000000000a */
[----:B------:R-:W-:-:S02]  /*17190*/  ISETP.GT.AND P3, PT, R0, RZ, P1 ;  /* 0x000000ff0000720c */ /* 0x000fc40000f64270 */
[----:B------:R-:W-:Y:S02]  /*171a0*/  IADD3.X R20, R167, R21, RZ, P4, !PT ;  /* 0x00000015a7147210 */ /* 0x000fe400027fe4ff */
[----:B------:R-:W-:Y:S02]  /*171b0*/  F2FP.F16.F32.PACK_AB R3, RZ, R10 ;  /* 0x0000000aff03723e */ /* 0x000fe400000000ff */
[----:B------:R-:W-:Y:S02]  /*171c0*/  LEA R10, P4, R154, R12, 0x1 ;  /* 0x0000000c9a0a7211 */ /* 0x000fe400078808ff */
[----:B------:R-:W-:Y:S02]  /*171d0*/  PRMT R21, R3, 0x7610, R21 ;  /* 0x0000761003157816 */ /* 0x000fe40000000015 */
[----:B------:R-:W-:Y:S02]  /*171e0*/  IADD3 R14, P5, R18, R14, RZ ;  /* 0x0000000e120e7210 */ /* 0x000fe40007fbe0ff */
[----:B------:R-:W-:Y:S01]  /*171f0*/  LEA.HI.X R11, R154, R13, R20, 0x1, P4 ;  /* 0x0000000d9a0b7211 */ /* 0x000fe200020f0c14 */
[----:B------:R0:W-:Y:S01]  /*17200*/  @P2 STG.E.U16 desc[UR44][R8.64+0x2], R21 ;  /* 0x0000021508002986 */ /* 0x0001e2000c10152c */
[----:B------:R-:W-:Y:S01]  /*17210*/  PRMT R3, R23, 0x7610, R3 ;  /* 0x0000761017037816 */ /* 0x000fe20000000003 */
[----:B------:R-:W-:Y:S08]  /*17220*/  @!P3 BRA `(.L_x_291) ;  /* 0x000000000004b947 */ /* 0x000ff00003800000 */
[----:B------:R2:W5:Y:S02]  /*17230*/  LDG.E.LTC128B.U16 R3, desc[UR44][R10.64] ;  /* 0x0000002c0a037981 */ /* 0x000564000c1e1520 */
.L_x_291:
[----:B------:R-:W-:Y:S05]  /*17240*/  BSYNC B1 ;  /* 0x0000000000017941 */ /* 0x000fea0003800000 */
.L_x_290:
[----:B--2--5:R-:W-:Y:S01]  /*17250*/  HADD2.F32 R11, -RZ, R3.H0_H0 ;  /* 0x20000003ff0b7230 */ /* 0x024fe20000004100 */
[----:B------:R-:W-:Y:S01]  /*17260*/  IADD3 R10, P2, R8, R160, RZ ;  /* 0x000000a0080a7210 */ /* 0x000fe20007f5e0ff */
[----:B------:R-:W-:Y:S01]  /*17270*/  IMAD.X R15, R19, 0x1, R167, P5 ;  /* 0x00000001130f7824 */ /* 0x000fe200028e06a7 */
[----:B------:R-:W-:Y:S01]  /*17280*/  ISETP.GT.AND P5, PT, R0, 0x1, P1 ;  /* 0x000000010000780c */ /* 0x000fe20000fa4270 */
[----:B------:R-:W-:Y:S01]  /*17290*/  BSSY B1, `(.L_x_292) ;  /* 0x000000c000017945 */ /* 0x000fe20003800000 */
[----:B------:R-:W-:Y:S01]  /*172a0*/  FMUL R11, R11, R16 ;  /* 0x000000100b0b7220 */ /* 0x000fe20000400000 */
[----:B------:R-:W-:-:S04]  /*172b0*/  IMAD.WIDE.U32 R22, R22, UR42, R14 ;  /* 0x0000002a16167c25 */ /* 0x000fc8000f8e000e */
[----:B------:R-:W-:Y:S01]  /*172c0*/  FFMA R11, R26, R2, R11 ;  /* 0x000000021a0b7223 */ /* 0x000fe2000000000b */
[----:B------:R-:W-:Y:S02]  /*172d0*/  IADD3 R159, R159, R23, RZ ;  /* 0x000000179f9f7210 */ /* 0x000fe40007ffe0ff */
[C---:B------:R-:W-:Y:S02]  /*172e0*/  LEA R12, P4, R22.reuse, R12, 0x1 ;  /* 0x0000000c160c7211 */ /* 0x040fe400078808ff */
[----:B------:R-:W-:Y:S01]  /*172f0*/  F2FP.F16.F32.PACK_AB R14, RZ, R11 ;  /* 0x0000000bff0e723e */ /* 0x000fe200000000ff */
[----:B------:R-:W-:Y:S01]  /*17300*/  IMAD.X R11, R9, 0x1, R158, P2 ;  /* 0x00000001090b7824 */ /* 0x000fe200010e069e */
[----:B------:R-:W-:-:S04]  /*17310*/  LEA.HI.X R13, R22, R13, R159, 0x1, P4 ;  /* 0x0000000d160d7211 */ /* 0x000fc800020f0c9f */
[----:B------:R2:W-:Y:S01]  /*17320*/  @P3 STG.E.U16 desc[UR44][R10.64], R14 ;  /* 0x0000000e0a003986 */ /* 0x0005e2000c10152c */
[----:B------:R-:W-:Y:S05]  /*17330*/  @!P5 BRA `(.L_x_293) ;  /* 0x000000000004d947 */ /* 0x000fea0003800000 */
[----:B------:R3:W5:Y:S02]  /*17340*/  LDG.E.LTC128B.U16 R3, desc[UR44][R12.64+0x2] ;  /* 0x0000022c0c037981 */ /* 0x000764000c1e1520 */
.L_x_293:
[----:B------:R-:W-:Y:S05]  /*17350*/  BSYNC B1 ;  /* 0x0000000000017941 */ /* 0x000fea0003800000 */
.L_x_292:
[----:B-----5:R-:W-:Y:S01]  /*17360*/  HADD2.F32 R15, -RZ, R3.H0_H0 ;  /* 0x20000003ff0f7230 */ /* 0x020fe20000004100 */
[----:B------:R-:W-:Y:S01]  /*17370*/  ISETP.GT.AND P2, PT, R0, 0x8, P0 ;  /* 0x000000080000780c */ /* 0x000fe20000744270 */
[----:B------:R-:W-:Y:S03]  /*17380*/  BSSY B1, `(.L_x_294) ;  /* 0x0000007000017945 */ /* 0x000fe60003800000 */
[----:B--2---:R-:W-:-:S04]  /*17390*/  FMUL R14, R15, R16 ;  /* 0x000000100f0e7220 */ /* 0x004fc80000400000 */
[----:B------:R-:W-:-:S05]  /*173a0*/  FFMA R14, R27, R2, R14 ;  /* 0x000000021b0e7223 */ /* 0x000fca000000000e */
[----:B------:R-:W-:-:S05]  /*173b0*/  F2FP.F16.F32.PACK_AB R14, RZ, R14 ;  /* 0x0000000eff0e723e */ /* 0x000fca00000000ff */
[----:B------:R2:W-:Y:S01]  /*173c0*/  @P5 STG.E.U16 desc[UR44][R10.64+0x2], R14 ;  /* 0x0000020e0a005986 */ /* 0x0005e2000c10152c */
[----:B------:R-:W-:Y:S05]  /*173d0*/  @!P2 BRA `(.L_x_295) ;  /* 0x000000000004a947 */ /* 0x000fea0003800000 */
[----:B------:R4:W5:Y:S02]  /*173e0*/  LDG.E.LTC128B.U16 R3, desc[UR44][R6.64+0x10] ;  /* 0x0000102c06037981 */ /* 0x000964000c1e1520 */
.L_x_295:
[----:B------:R-:W-:Y:S05]  /*173f0*/  BSYNC B1 ;  /* 0x0000000000017941 */ /* 0x000fea0003800000 */
.L_x_294:
[----:B--2--5:R-:W-:Y:S01]  /*17400*/  HADD2.F32 R11, -RZ, R3.H0_H0 ;  /* 0x20000003ff0b7230 */ /* 0x024fe20000004100 */
[----:B------:R-:W-:Y:S01]  /*17410*/  ISETP.GT.AND P3, PT, R0, 0x9, P0 ;  /* 0x000000090000780c */ /* 0x000fe20000764270 */
[----:B------:R-:W-:Y:S03]  /*17420*/  BSSY B1, `(.L_x_296) ;  /* 0x0000007000017945 */ /* 0x000fe60003800000 */
[----:B------:R-:W-:-:S04]  /*17430*/  FMUL R11, R11, R16 ;  /* 0x000000100b0b7220 */ /* 0x000fc80000400000 */
[----:B------:R-:W-:-:S05]  /*17440*/  FFMA R11, R28, R2, R11 ;  /* 0x000000021c0b7223 */ /* 0x000fca000000000b */
[----:B------:R-:W-:-:S05]  /*17450*/  F2FP.F16.F32.PACK_AB R11, RZ, R11 ;  /* 0x0000000bff0b723e */ /* 0x000fca00000000ff */
[----:B------:R2:W-:Y:S01]  /*17460*/  @P2 STG.E.U16 desc[UR44][R8.64+0x10], R11 ;  /* 0x0000100b08002986 */ /* 0x0005e2000c10152c */
[----:B------:R-:W-:Y:S05]  /*17470*/  @!P3 BRA `(.L_x_297) ;  /* 0x000000000004b947 */ /* 0x000fea0003800000 */
[----:B------:R0:W5:Y:S02]  /*17480*/  LDG.E.LTC128B.U16 R3, desc[UR44][R6.64+0x12] ;  /* 0x0000122c06037981 */ /* 0x000164000c1e1520 */
.L_x_297:
[----:B------:R-:W-:Y:S05]  /*17490*/  BSYNC B1 ;  /* 0x0000000000017941 */ /* 0x000fea0003800000 */
.L_x_296:
        /* <DEDUP_REMOVED lines=9> */
.L_x_299:
[----:B------:R-:W-:Y:S05]  /*17530*/  BSYNC B1 ;  /* 0x0000000000017941 */ /* 0x000fea0003800000 */
.L_x_298:
[----:B-----5:R-:W-:Y:S01]  /*17540*/  HADD2.F32 R11, -RZ, R3.H0_H0 ;  /* 0x20000003ff0b7230 */ /* 0x020fe20000004100 */
[----:B--2---:R-:W-:Y:S01]  /*17550*/  IADD3 R10, P3, R160, R8, RZ ;  /* 0x00000008a00a7210 */ /* 0x004fe20007f7e0ff */
[----:B------:R-:W-:Y:S01]  /*17560*/  BSSY B1, `(.L_x_300) ;  /* 0x0000009000017945 */ /* 0x000fe20003800000 */
[----:B------:R-:W-:Y:S02]  /*17570*/  ISETP.GT.AND P2, PT, R0, 0x9, P1 ;  /* 0x000000090000780c */ /* 0x000fe40000f44270 */
[----:B------:R-:W-:-:S04]  /*17580*/  FMUL R11, R11, R16 ;  /* 0x000000100b0b7220 */ /* 0x000fc80000400000 */
[----:B------:R-:W-:-:S05]  /*17590*/  FFMA R11, R30, R2, R11 ;  /* 0x000000021e0b7223 */ /* 0x000fca000000000b */
[----:B------:R-:W-:Y:S02]  /*175a0*/  F2FP.F16.F32.PACK_AB R14, RZ, R11 ;  /* 0x0000000bff0e723e */ /* 0x000fe400000000ff */
[----:B------:R-:W-:-:S05]  /*175b0*/  IADD3.X R11, R158, R9, RZ, P3, !PT ;  /* 0x000000099e0b7210 */ /* 0x000fca0001ffe4ff */
[----:B------:R2:W-:Y:S01]  /*175c0*/  @P4 STG.E.U16 desc[UR44][R10.64+0x10], R14 ;  /* 0x0000100e0a004986 */ /* 0x0005e2000c10152c */
[----:B------:R-:W-:Y:S05]  /*175d0*/  @!P2 BRA `(.L_x_301) ;  /* 0x000000000004a947 */ /* 0x000fea0003800000 */
[----:B------:R0:W5:Y:S02]  /*175e0*/  LDG.E.LTC128B.U16 R3, desc[UR44][R12.64+0x12] ;  /* 0x0000122c0c037981 */ /* 0x000164000c1e1520 */
.L_x_301:
[----:B------:R-:W-:Y:S05]  /*175f0*/  BSYNC B1 ;  /* 0x0000000000017941 */ /* 0x000fea0003800000 */
.L_x_300:
[----:B--2--5:R-:W-:Y:S01]  /*17600*/  HADD2.F32 R11, -RZ, R3.H0_H0 ;  /* 0x20000003ff0b7230 */ /* 0x024fe20000004100 */
[----:B------:R-:W-:Y:S01]  /*17610*/  IADD3 R160, P3, P4, R160, R4, R161 ;  /* 0x00000004a0a07210 */ /* 0x000fe20007c7e0a1 */
[----:B------:R-:W-:Y:S01]  /*17620*/  BSSY B1, `(.L_x_302) ;  /* 0x0000009000017945 */ /* 0x000fe20003800000 */
[----:B------:R-:W-:Y:S02]  /*17630*/  ISETP.GT.AND P5, PT, R0, 0x10, P0 ;  /* 0x000000100000780c */ /* 0x000fe400007a4270 */
[----:B------:R-:W-:Y:S01]  /*17640*/  FMUL R10, R11, R16 ;  /* 0x000000100b0a7220 */ /* 0x000fe20000400000 */
[----:B------:R-:W-:-:S03]  /*17650*/  IADD3.X R161, R158, R5, R165, P3, P4 ;  /* 0x000000059ea17210 */ /* 0x000fc60001fe84a5 */
[----:B------:R-:W-:-:S05]  /*17660*/  FFMA R10, R31, R2, R10 ;  /* 0x000000021f0a7223 */ /* 0x000fca000000000a */
[----:B------:R-:W-:-:S05]  /*17670*/  F2FP.F16.F32.PACK_AB R10, RZ, R10 ;  /* 0x0000000aff0a723e */ /* 0x000fca00000000ff */
[----:B------:R2:W-:Y:S01]  /*17680*/  @P2 STG.E.U16 desc[UR44][R160.64+0x12], R10 ;  /* 0x0000120aa0002986 */ /* 0x0005e2000c10152c */
[----:B------:R-:W-:Y:S05]  /*17690*/  @!P5 BRA `(.L_x_303) ;  /* 0x000000000004d947 */ /* 0x000fea0003800000 */
[----:B------:R0:W5:Y:S02]  /*176a0*/  LDG.E.LTC128B.U16 R3, desc[UR44][R6.64+0x20] ;  /* 0x0000202c06037981 */ /* 0x000164000c1e1520 */
.L_x_303:
[----:B------:R-:W-:Y:S05]  /*176b0*/  BSYNC B1 ;  /* 0x0000000000017941 */ /* 0x000fea0003800000 */
.L_x_302:
[----:B-----5:R-:W-:Y:S01]  /*176c0*/  HADD2.F32 R5, -RZ, R3.H0_H0 ;  /* 0x20000003ff057230 */ /* 0x020fe20000004100 */
        /* <DEDUP_REMOVED lines=8> */
.L_x_305:
[----:B------:R-:W-:Y:S05]  /*17750*/  BSYNC B1 ;  /* 0x0000000000017941 */ /* 0x000fea0003800000 */
.L_x_304:
[----:B0----5:R-:W-:Y:S01]  /*17760*/  HADD2.F32 R5, -RZ, R3.H0_H0 ;  /* 0x20000003ff057230 */ /* 0x021fe20000004100 */
        /* <DEDUP_REMOVED lines=8> */
.L_x_307:
[----:B------:R-:W-:Y:S05]  /*177f0*/  BSYNC B1 ;  /* 0x0000000000017941 */ /* 0x000fea0003800000 */
.L_x_306:
[----:B-----5:R-:W-:Y:S01]  /*17800*/  HADD2.F32 R5, -RZ, R3.H0_H0 ;  /* 0x20000003ff057230 */ /* 0x020fe20000004100 */
[----:B------:R-:W-:Y:S01]  /*17810*/  ISETP.GT.AND P2, PT, R0, 0x11, P1 ;  /* 0x000000110000780c */ /* 0x000fe20000f44270 */
[----:B0-----:R-:W-:Y:S01]  /*17820*/  @P3 IMAD.MOV.U32 R4, RZ, RZ, R160 ;  /* 0x000000ffff043224 */ /* 0x001fe200078e00a0 */
[----:B------:R-:W-:Y:S02]  /*17830*/  BSSY B1, `(.L_x_308) ;  /* 0x0000009000017945 */ /* 0x000fe40003800000 */
[----:B------:R-:W-:-:S04]  /*17840*/  FMUL R5, R5, R16 ;  /* 0x0000001005057220 */ /* 0x000fc80000400000 */
[----:B------:R-:W-:-:S05]  /*17850*/  FFMA R5, R34, R2, R5 ;  /* 0x0000000222057223 */ /* 0x000fca0000000005 */
[----:B------:R-:W-:-:S04]  /*17860*/  F2FP.F16.F32.PACK_AB R5, RZ, R5 ;  /* 0x00000005ff05723e */ /* 0x000fc800000000ff */
[----:B--2---:R-:W-:Y:S02]  /*17870*/  PRMT R10, R5, 0x7610, R10 ;  /* 0x00007610050a7816 */ /* 0x004fe4000000000a */
[----:B------:R-:W-:-:S05]  /*17880*/  @P3 MOV R5, R161 ;  /* 0x000000a100053202 */ /* 0x000fca0000000f00 */
[----:B------:R0:W-:Y:S01]  /*17890*/  @P3 STG.E.U16 desc[UR44][R4.64+0x20], R10 ;  /* 0x0000200a04003986 */ /* 0x0001e2000c10152c */
[----:B------:R-:W-:Y:S05]  /*178a0*/  @!P2 BRA `(.L_x_309) ;  /* 0x000000000004a947 */ /* 0x000fea0003800000 */
[----:B------:R2:W5:Y:S02]  /*178b0*/  LDG.E.LTC128B.U16 R3, desc[UR44][R12.64+0x22] ;  /* 0x0000222c0c037981 */ /* 0x000564000c1e1520 */
.L_x_309:
[----:B------:R-:W-:Y:S05]  /*178c0*/  BSYNC B1 ;  /* 0x0000000000017941 */ /* 0x000fea0003800000 */
.L_x_308:
[----:B0----5:R-:W-:Y:S01]  /*178d0*/  HADD2.F32 R5, -RZ, R3.H0_H0 ;  /* 0x20000003ff057230 */ /* 0x021fe20000004100 */
[----:B------:R-:W-:Y:S01]  /*178e0*/  ISETP.GT.AND P3, PT, R0, 0x18, P0 ;  /* 0x000000180000780c */ /* 0x000fe20000764270 */
[----:B------:R-:W-:Y:S03]  /*178f0*/  BSSY B1, `(.L_x_310) ;  /* 0x000000a000017945 */ /* 0x000fe60003800000 */
[----:B------:R-:W-:Y:S01]  /*17900*/  FMUL R4, R5, R16 ;  /* 0x0000001005047220 */ /* 0x000fe20000400000 */
[----:B------:R-:W-:-:S03]  /*17910*/  @P2 MOV R5, R161 ;  /* 0x000000a100052202 */ /* 0x000fc60000000f00 */
[----:B------:R-:W-:-:S05]  /*17920*/  FFMA R4, R35, R2, R4 ;  /* 0x0000000223047223 */ /* 0x000fca0000000004 */
[----:B------:R-:W-:-:S04]  /*17930*/  F2FP.F16.F32.PACK_AB R4, RZ, R4 ;  /* 0x00000004ff04723e */ /* 0x000fc800000000ff */
[----:B------:R-:W-:Y:S01]  /*17940*/  PRMT R10, R4, 0x7610, R10 ;  /* 0x00007610040a7816 */ /* 0x000fe2000000000a */
[----:B------:R-:W-:-:S05]  /*17950*/  @P2 IMAD.MOV.U32 R4, RZ, RZ, R160 ;  /* 0x000000ffff042224 */ /* 0x000fca00078e00a0 */
[----:B------:R0:W-:Y:S01]  /*17960*/  @P2 STG.E.U16 desc[UR44][R4.64+0x22], R10 ;  /* 0x0000220a04002986 */ /* 0x0001e2000c10152c */
[----:B------:R-:W-:Y:S05]  /*17970*/  @!P3 BRA `(.L_x_311) ;  /* 0x000000000004b947 */ /* 0x000fea0003800000 */
[----:B------:R0:W5:Y:S02]  /*17980*/  LDG.E.LTC128B.U16 R3, desc[UR44][R6.64+0x30] ;  /* 0x0000302c06037981 */ /* 0x000164000c1e1520 */
.L_x_311:
[----:B------:R-:W-:Y:S05]  /*17990*/  BSYNC B1 ;  /* 0x0000000000017941 */ /* 0x000fea0003800000 */
.L_x_310:
        /* <DEDUP_REMOVED lines=9> */
.L_x_313:
[----:B------:R-:W-:Y:S05]  /*17a30*/  BSYNC B1 ;  /* 0x0000000000017941 */ /* 0x000fea0003800000 */
.L_x_312:
        /* <DEDUP_REMOVED lines=9> */
.L_x_315:
[----:B------:R-:W-:Y:S05]  /*17ad0*/  BSYNC B1 ;  /* 0x0000000000017941 */ /* 0x000fea0003800000 */
.L_x_314:
[----:B-----5:R-:W-:Y:S01]  /*17ae0*/  HADD2.F32 R5, -RZ, R3.H0_H0 ;  /* 0x20000003ff057230 */ /* 0x020fe20000004100 */
[----:B------:R-:W-:Y:S01]  /*17af0*/  ISETP.GT.AND P2, PT, R0, 0x19, P1 ;  /* 0x000000190000780c */ /* 0x000fe20000f44270 */
[----:B0-----:R-:W-:Y:S01]  /*17b00*/  @P3 IMAD.MOV.U32 R4, RZ, RZ, R160 ;  /* 0x000000ffff043224 */ /* 0x001fe200078e00a0 */
[----:B------:R-:W-:Y:S02]  /*17b10*/  BSSY B1, `(.L_x_316) ;  /* 0x0000009000017945 */ /* 0x000fe40003800000 */
[----:B------:R-:W-:-:S04]  /*17b20*/  FMUL R5, R5, R16 ;  /* 0x0000001005057220 */ /* 0x000fc80000400000 */
[----:B------:R-:W-:-:S05]  /*17b30*/  FFMA R5, R38, R2, R5 ;  /* 0x0000000226057223 */ /* 0x000fca0000000005 */
[----:B------:R-:W-:-:S04]  /*17b40*/  F2FP.F16.F32.PACK_AB R5, RZ, R5 ;  /* 0x00000005ff05723e */ /* 0x000fc800000000ff */
[----:B------:R-:W-:Y:S02]  /*17b50*/  PRMT R10, R5, 0x7610, R10 ;  /* 0x00007610050a7816 */ /* 0x000fe4000000000a */
[----:B------:R-:W-:-:S05]  /*17b60*/  @P3 MOV R5, R161 ;  /* 0x000000a100053202 */ /* 0x000fca0000000f00 */
[----:B------:R0:W-:Y:S01]  /*17b70*/  @P3 STG.E.U16 desc[UR44][R4.64+0x30], R10 ;  /* 0x0000300a04003986 */ /* 0x0001e2000c10152c */
[----:B------:R-:W-:Y:S05]  /*17b80*/  @!P2 BRA `(.L_x_317) ;  /* 0x000000000004a947 */ /* 0x000fea0003800000 */
[----:B------:R0:W5:Y:S02]  /*17b90*/  LDG.E.LTC128B.U16 R3, desc[UR44][R12.64+0x32] ;  /* 0x0000322c0c037981 */ /* 0x000164000c1e1520 */
.L_x_317:
[----:B------:R-:W-:Y:S05]  /*17ba0*/  BSYNC B1 ;  /* 0x0000000000017941 */ /* 0x000fea0003800000 */
.L_x_316:
        /* <DEDUP_REMOVED lines=12> */
.L_x_319:
[----:B------:R-:W-:Y:S05]  /*17c70*/  BSYNC B1 ;  /* 0x0000000000017941 */ /* 0x000fea0003800000 */
.L_x_318:
        /* <DEDUP_REMOVED lines=9> */
.L_x_321:
[----:B------:R-:W-:Y:S05]  /*17d10*/  BSYNC B1 ;  /* 0x0000000000017941 */ /* 0x000fea0003800000 */
.L_x_320:
        /* <DEDUP_REMOVED lines=9> */
.L_x_323:
[----:B------:R-:W-:Y:S05]  /*17db0*/  BSYNC B1 ;  /* 0x0000000000017941 */ /* 0x000fea0003800000 */
.L_x_322:
        /* <DEDUP_REMOVED lines=12> */
.L_x_325:
[----:B------:R-:W-:Y:S05]  /*17e80*/  BSYNC B1 ;  /* 0x0000000000017941 */ /* 0x000fea0003800000 */
.L_x_324:
        /* <DEDUP_REMOVED lines=12> */
.L_x_327:
[----:B------:R-:W-:Y:S05]  /*17f50*/  BSYNC B1 ;  /* 0x0000000000017941 */ /* 0x000fea0003800000 */
.L_x_326:
        /* <DEDUP_REMOVED lines=9> */
.L_x_329:
[----:B------:R-:W-:Y:S05]  /*17ff0*/  BSYNC B1 ;  /* 0x0000000000017941 */ /* 0x000fea0003800000 */
.L_x_328:
        /* <DEDUP_REMOVED lines=9> */
.L_x_331:
[----:B------:R-:W-:Y:S05]  /*18090*/  BSYNC B1 ;  /* 0x0000000000017941 */ /* 0x000fea0003800000 */
.L_x_330:
        /* <DEDUP_REMOVED lines=12> */
.L_x_333:
[----:B------:R-:W-:Y:S05]  /*18160*/  BSYNC B1 ;  /* 0x0000000000017941 */ /* 0x000fea0003800000 */
.L_x_332:
        /* <DEDUP_REMOVED lines=12> */
.L_x_335:
[----:B------:R-:W-:Y:S05]  /*18230*/  BSYNC B1 ;  /* 0x0000000000017941 */ /* 0x000fea0003800000 */
.L_x_334:
        /* <DEDUP_REMOVED lines=9> */
.L_x_337:
[----:B------:R-:W-:Y:S05]  /*182d0*/  BSYNC B1 ;  /* 0x0000000000017941 */ /* 0x000fea0003800000 */
.L_x_336:
        /* <DEDUP_REMOVED lines=9> */
.L_x_339:
[----:B------:R-:W-:Y:S05]  /*18370*/  BSYNC B1 ;  /* 0x0000000000017941 */ /* 0x000fea0003800000 */
.L_x_338:
        /* <DEDUP_REMOVED lines=12> */
.L_x_341:
[----:B------:R-:W-:Y:S05]  /*18440*/  BSYNC B1 ;  /* 0x0000000000017941 */ /* 0x000fea0003800000 */
.L_x_340:
        /* <DEDUP_REMOVED lines=12> */
.L_x_343:
[----:B------:R-:W-:Y:S05]  /*18510*/  BSYNC B1 ;  /* 0x0000000000017941 */ /* 0x000fea0003800000 */
.L_x_342:
        /* <DEDUP_REMOVED lines=9> */
.L_x_345:
[----:B------:R-:W-:Y:S05]  /*185b0*/  BSYNC B1 ;  /* 0x0000000000017941 */ /* 0x000fea0003800000 */
.L_x_344:
        /* <DEDUP_REMOVED lines=9> */
.L_x_347:
[----:B------:R-:W-:Y:S05]  /*18650*/  BSYNC B1 ;  /* 0x0000000000017941 */ /* 0x000fea0003800000 */
.L_x_346:
        /* <DEDUP_REMOVED lines=12> */
.L_x_349:
[----:B------:R-:W-:Y:S05]  /*18720*/  BSYNC B1 ;  /* 0x0000000000017941 */ /* 0x000fea0003800000 */
.L_x_348:
        /* <DEDUP_REMOVED lines=12> */
.L_x_351:
[----:B------:R-:W-:Y:S05]  /*187f0*/  BSYNC B1 ;  /* 0x0000000000017941 */ /* 0x000fea0003800000 */
.L_x_350:
        /* <DEDUP_REMOVED lines=9> */
.L_x_353:
[----:B------:R-:W-:Y:S05]  /*18890*/  BSYNC B1 ;  /* 0x0000000000017941 */ /* 0x000fea0003800000 */
.L_x_352:
        /* <DEDUP_REMOVED lines=9> */
.L_x_355:
[----:B------:R-:W-:Y:S05]  /*18930*/  BSYNC B1 ;  /* 0x0000000000017941 */ /* 0x000fea0003800000 */
.L_x_354:
        /* <DEDUP_REMOVED lines=12> */
.L_x_357:
[----:B------:R-:W-:Y:S05]  /*18a00*/  BSYNC B1 ;  /* 0x0000000000017941 */ /* 0x000fea0003800000 */
.L_x_356:
        /* <DEDUP_REMOVED lines=12> */
.L_x_359:
[----:B------:R-:W-:Y:S05]  /*18ad0*/  BSYNC B1 ;  /* 0x0000000000017941 */ /* 0x000fea0003800000 */
.L_x_358:
        /* <DEDUP_REMOVED lines=9> */
.L_x_361:
[----:B------:R-:W-:Y:S05]  /*18b70*/  BSYNC B1 ;  /* 0x0000000000017941 */ /* 0x000fea0003800000 */
.L_x_360:
        /* <DEDUP_REMOVED lines=9> */
.L_x_363:
[----:B------:R-:W-:Y:S05]  /*18c10*/  BSYNC B1 ;  /* 0x0000000000017941 */ /* 0x000fea0003800000 */
.L_x_362:
        /* <DEDUP_REMOVED lines=12> */
.L_x_365:
[----:B------:R-:W-:Y:S05]  /*18ce0*/  BSYNC B1 ;  /* 0x0000000000017941 */ /* 0x000fea0003800000 */
.L_x_364:
        /* <DEDUP_REMOVED lines=12> */
.L_x_367:
[----:B------:R-:W-:Y:S05]  /*18db0*/  BSYNC B1 ;  /* 0x0000000000017941 */ /* 0x000fea0003800000 */
.L_x_366:
        /* <DEDUP_REMOVED lines=9> */
.L_x_369:
[----:B------:R-:W-:Y:S05]  /*18e50*/  BSYNC B1 ;  /* 0x0000000000017941 */ /* 0x000fea0003800000 */
.L_x_368:
        /* <DEDUP_REMOVED lines=9> */
.L_x_371:
[----:B------:R-:W-:Y:S05]  /*18ef0*/  BSYNC B1 ;  /* 0x0000000000017941 */ /* 0x000fea0003800000 */
.L_x_370:
        /* <DEDUP_REMOVED lines=12> */
.L_x_373:
[----:B------:R-:W-:Y:S05]  /*18fc0*/  BSYNC B1 ;  /* 0x0000000000017941 */ /* 0x000fea0003800000 */
.L_x_372:
        /* <DEDUP_REMOVED lines=12> */
.L_x_375:
[----:B------:R-:W-:Y:S05]  /*19090*/  BSYNC B1 ;  /* 0x0000000000017941 */ /* 0x000fea0003800000 */
.L_x_374:
        /* <DEDUP_REMOVED lines=9> */
.L_x_377:
[----:B------:R-:W-:Y:S05]  /*19130*/  BSYNC B1 ;  /* 0x0000000000017941 */ /* 0x000fea0003800000 */
.L_x_376:
        /* <DEDUP_REMOVED lines=9> */
.L_x_379:
[----:B------:R-:W-:Y:S05]  /*191d0*/  BSYNC B1 ;  /* 0x0000000000017941 */ /* 0x000fea0003800000 */
.L_x_378:
        /* <DEDUP_REMOVED lines=12> */
.L_x_381:
[----:B------:R-:W-:Y:S05]  /*192a0*/  BSYNC B1 ;  /* 0x0000000000017941 */ /* 0x000fea0003800000 */
.L_x_380:
        /* <DEDUP_REMOVED lines=12> */
.L_x_383:
[----:B------:R-:W-:Y:S05]  /*19370*/  BSYNC B1 ;  /* 0x0000000000017941 */ /* 0x000fea0003800000 */
.L_x_382:
        /* <DEDUP_REMOVED lines=9> */
.L_x_385:
[----:B------:R-:W-:Y:S05]  /*19410*/  BSYNC B1 ;  /* 0x0000000000017941 */ /* 0x000fea0003800000 */
.L_x_384:
        /* <DEDUP_REMOVED lines=9> */
.L_x_387:
[----:B------:R-:W-:Y:S05]  /*194b0*/  BSYNC B1 ;  /* 0x0000000000017941 */ /* 0x000fea0003800000 */
.L_x_386:
        /* <DEDUP_REMOVED lines=12> */
.L_x_389:
[----:B------:R-:W-:Y:S05]  /*19580*/  BSYNC B1 ;  /* 0x0000000000017941 */ /* 0x000fea0003800000 */
.L_x_388:
        /* <DEDUP_REMOVED lines=12> */
.L_x_391:
[----:B------:R-:W-:Y:S05]  /*19650*/  BSYNC B1 ;  /* 0x0000000000017941 */ /* 0x000fea0003800000 */
.L_x_390:
        /* <DEDUP_REMOVED lines=9> */
.L_x_393:
[----:B------:R-:W-:Y:S05]  /*196f0*/  BSYNC B1 ;  /* 0x0000000000017941 */ /* 0x000fea0003800000 */
.L_x_392:
        /* <DEDUP_REMOVED lines=9> */
.L_x_395:
[----:B------:R-:W-:Y:S05]  /*19790*/  BSYNC B1 ;  /* 0x0000000000017941 */ /* 0x000fea0003800000 */
.L_x_394:
        /* <DEDUP_REMOVED lines=12> */
.L_x_397:
[----:B------:R-:W-:Y:S05]  /*19860*/  BSYNC B1 ;  /* 0x0000000000017941 */ /* 0x000fea0003800000 */
.L_x_396:
        /* <DEDUP_REMOVED lines=12> */
.L_x_399:
[----:B------:R-:W-:Y:S05]  /*19930*/  BSYNC B1 ;  /* 0x0000000000017941 */ /* 0x000fea0003800000 */
.L_x_398:
        /* <DEDUP_REMOVED lines=9> */
.L_x_401:
[----:B------:R-:W-:Y:S05]  /*199d0*/  BSYNC B1 ;  /* 0x0000000000017941 */ /* 0x000fea0003800000 */
.L_x_400:
        /* <DEDUP_REMOVED lines=9> */
.L_x_403:
[----:B------:R-:W-:Y:S05]  /*19a70*/  BSYNC B1 ;  /* 0x0000000000017941 */ /* 0x000fea0003800000 */
.L_x_402:
        /* <DEDUP_REMOVED lines=12> */
.L_x_405:
[----:B------:R-:W-:Y:S05]  /*19b40*/  BSYNC B1 ;  /* 0x0000000000017941 */ /* 0x000fea0003800000 */
.L_x_404:
        /* <DEDUP_REMOVED lines=12> */
.L_x_407:
[----:B------:R-:W-:Y:S05]  /*19c10*/  BSYNC B1 ;  /* 0x0000000000017941 */ /* 0x000fea0003800000 */
.L_x_406:
        /* <DEDUP_REMOVED lines=9> */
.L_x_409:
[----:B------:R-:W-:Y:S05]  /*19cb0*/  BSYNC B1 ;  /* 0x0000000000017941 */ /* 0x000fea0003800000 */
.L_x_408:
        /* <DEDUP_REMOVED lines=9> */
.L_x_411:
[----:B------:R-:W-:Y:S05]  /*19d50*/  BSYNC B1 ;  /* 0x0000000000017941 */ /* 0x000fea0003800000 */
.L_x_410:
        /* <DEDUP_REMOVED lines=12> */
.L_x_413:
[----:B------:R-:W-:Y:S05]  /*19e20*/  BSYNC B1 ;  /* 0x0000000000017941 */ /* 0x000fea0003800000 */
.L_x_412:
        /* <DEDUP_REMOVED lines=12> */
.L_x_415:
[----:B------:R-:W-:Y:S05]  /*19ef0*/  BSYNC B1 ;  /* 0x0000000000017941 */ /* 0x000fea0003800000 */
.L_x_414:
        /* <DEDUP_REMOVED lines=9> */
.L_x_417:
[----:B------:R-:W-:Y:S05]  /*19f90*/  BSYNC B1 ;  /* 0x0000000000017941 */ /* 0x000fea0003800000 */
.L_x_416:
        /* <DEDUP_REMOVED lines=9> */
.L_x_419:
[----:B------:R-:W-:Y:S05]  /*1a030*/  BSYNC B1 ;  /* 0x0000000000017941 */ /* 0x000fea0003800000 */
.L_x_418:
        /* <DEDUP_REMOVED lines=12> */
.L_x_421:
[----:B------:R-:W-:Y:S05]  /*1a100*/  BSYNC B1 ;  /* 0x0000000000017941 */ /* 0x000fea0003800000 */
.L_x_420:
        /* <DEDUP_REMOVED lines=12> */
.L_x_423:
[----:B------:R-:W-:Y:S05]  /*1a1d0*/  BSYNC B1 ;  /* 0x0000000000017941 */ /* 0x000fea0003800000 */
.L_x_422:
        /* <DEDUP_REMOVED lines=9> */
.L_x_425:
[----:B------:R-:W-:Y:S05]  /*1a270*/  BSYNC B1 ;  /* 0x0000000000017941 */ /* 0x000fea0003800000 */
.L_x_424:
        /* <DEDUP_REMOVED lines=9> */
.L_x_427:
[----:B------:R-:W-:Y:S05]  /*1a310*/  BSYNC B1 ;  /* 0x0000000000017941 */ /* 0x000fea0003800000 */
.L_x_426:
        /* <DEDUP_REMOVED lines=12> */
.L_x_429:
[----:B------:R-:W-:Y:S05]  /*1a3e0*/  BSYNC B1 ;  /* 0x0000000000017941 */ /* 0x000fea0003800000 */
.L_x_428:
        /* <DEDUP_REMOVED lines=12> */
.L_x_431:
[----:B------:R-:W-:Y:S05]  /*1a4b0*/  BSYNC B1 ;  /* 0x0000000000017941 */ /* 0x000fea0003800000 */
.L_x_430:
        /* <DEDUP_REMOVED lines=9> */
.L_x_433:
[----:B------:R-:W-:Y:S05]  /*1a550*/  BSYNC B1 ;  /* 0x0000000000017941 */ /* 0x000fea0003800000 */
.L_x_432:
        /* <DEDUP_REMOVED lines=9> */
.L_x_435:
[----:B------:R-:W-:Y:S05]  /*1a5f0*/  BSYNC B1 ;  /* 0x0000000000017941 */ /* 0x000fea0003800000 */
.L_x_434:
        /* <DEDUP_REMOVED lines=12> */
.L_x_437:
[----:B------:R-:W-:Y:S05]  /*1a6c0*/  BSYNC B1 ;  /* 0x0000000000017941 */ /* 0x000fea0003800000 */
.L_x_436:
        /* <DEDUP_REMOVED lines=12> */
.L_x_439:
[----:B------:R-:W-:Y:S05]  /*1a790*/  BSYNC B1 ;  /* 0x0000000000017941 */ /* 0x000fea0003800000 */
.L_x_438:
        /* <DEDUP_REMOVED lines=9> */
.L_x_441:
[----:B------:R-:W-:Y:S05]  /*1a830*/  BSYNC B1 ;  /* 0x0000000000017941 */ /* 0x000fea0003800000 */
.L_x_440:
        /* <DEDUP_REMOVED lines=9> */
.L_x_443:
[----:B------:R-:W-:Y:S05]  /*1a8d0*/  BSYNC B1 ;  /* 0x0000000000017941 */ /* 0x000fea0003800000 */
.L_x_442:
        /* <DEDUP_REMOVED lines=12> */
.L_x_445:
[----:B------:R-:W-:Y:S05]  /*1a9a0*/  BSYNC B1 ;  /* 0x0000000000017941 */ /* 0x000fea0003800000 */
.L_x_444:
        /* <DEDUP_REMOVED lines=12> */
.L_x_447:
[----:B------:R-:W-:Y:S05]  /*1aa70*/  BSYNC B1 ;  /* 0x0000000000017941 */ /* 0x000fea0003800000 */
.L_x_446:
        /* <DEDUP_REMOVED lines=9> */
.L_x_449:
[----:B------:R-:W-:Y:S05]  /*1ab10*/  BSYNC B1 ;  /* 0x0000000000017941 */ /* 0x000fea0003800000 */
.L_x_448:
        /* <DEDUP_REMOVED lines=9> */
.L_x_451:
[----:B------:R-:W-:Y:S05]  /*1abb0*/  BSYNC B1 ;  /* 0x0000000000017941 */ /* 0x000fea0003800000 */
.L_x_450:
        /* <DEDUP_REMOVED lines=12> */
.L_x_453:
[----:B------:R-:W-:Y:S05]  /*1ac80*/  BSYNC B1 ;  /* 0x0000000000017941 */ /* 0x000fea0003800000 */
.L_x_452:
        /* <DEDUP_REMOVED lines=12> */
.L_x_455:
[----:B------:R-:W-:Y:S05]  /*1ad50*/  BSYNC B1 ;  /* 0x0000000000017941 */ /* 0x000fea0003800000 */
.L_x_454:
        /* <DEDUP_REMOVED lines=9> */
.L_x_457:
[----:B------:R-:W-:Y:S05]  /*1adf0*/  BSYNC B1 ;  /* 0x0000000000017941 */ /* 0x000fea0003800000 */
.L_x_456:
        /* <DEDUP_REMOVED lines=9> */
.L_x_459:
[----:B------:R-:W-:Y:S05]  /*1ae90*/  BSYNC B1 ;  /* 0x0000000000017941 */ /* 0x000fea0003800000 */
.L_x_458:
        /* <DEDUP_REMOVED lines=12> */
.L_x_461:
[----:B------:R-:W-:Y:S05]  /*1af60*/  BSYNC B1 ;  /* 0x0000000000017941 */ /* 0x000fea0003800000 */
.L_x_460:
        /* <DEDUP_REMOVED lines=12> */
.L_x_463:
[----:B------:R-:W-:Y:S05]  /*1b030*/  BSYNC B1 ;  /* 0x0000000000017941 */ /* 0x000fea0003800000 */
.L_x_462:
        /* <DEDUP_REMOVED lines=9> */
.L_x_465:
[----:B------:R-:W-:Y:S05]  /*1b0d0*/  BSYNC B1 ;  /* 0x0000000000017941 */ /* 0x000fea0003800000 */
.L_x_464:
        /* <DEDUP_REMOVED lines=9> */
.L_x_467:
[----:B------:R-:W-:Y:S05]  /*1b170*/  BSYNC B1 ;  /* 0x0000000000017941 */ /* 0x000fea0003800000 */
.L_x_466:
        /* <DEDUP_REMOVED lines=12> */
.L_x_469:
[----:B------:R-:W-:Y:S05]  /*1b240*/  BSYNC B1 ;  /* 0x0000000000017941 */ /* 0x000fea0003800000 */
.L_x_468:
        /* <DEDUP_REMOVED lines=12> */
.L_x_471:
[----:B------:R-:W-:Y:S05]  /*1b310*/  BSYNC B1 ;  /* 0x0000000000017941 */ /* 0x000fea0003800000 */
.L_x_470:
        /* <DEDUP_REMOVED lines=9> */
.L_x_473:
[----:B------:R-:W-:Y:S05]  /*1b3b0*/  BSYNC B1 ;  /* 0x0000000000017941 */ /* 0x000fea0003800000 */
.L_x_472:
        /* <DEDUP_REMOVED lines=9> */
.L_x_475:
[----:B------:R-:W-:Y:S05]  /*1b450*/  BSYNC B1 ;  /* 0x0000000000017941 */ /* 0x000fea0003800000 */
.L_x_474:
        /* <DEDUP_REMOVED lines=12> */
.L_x_477:
[----:B------:R-:W-:Y:S05]  /*1b520*/  BSYNC B1 ;  /* 0x0000000000017941 */ /* 0x000fea0003800000 */
.L_x_476:
        /* <DEDUP_REMOVED lines=12> */
.L_x_479:
[----:B------:R-:W-:Y:S05]  /*1b5f0*/  BSYNC B1 ;  /* 0x0000000000017941 */ /* 0x000fea0003800000 */
.L_x_478:
        /* <DEDUP_REMOVED lines=9> */
.L_x_481:
[----:B------:R-:W-:Y:S05]  /*1b690*/  BSYNC B1 ;  /* 0x0000000000017941 */ /* 0x000fea0003800000 */
.L_x_480:
        /* <DEDUP_REMOVED lines=9> */
.L_x_483:
[----:B------:R-:W-:Y:S05]  /*1b730*/  BSYNC B1 ;  /* 0x0000000000017941 */ /* 0x000fea0003800000 */
.L_x_482:
        /* <DEDUP_REMOVED lines=12> */
.L_x_485:
[----:B------:R-:W-:Y:S05]  /*1b800*/  BSYNC B1 ;  /* 0x0000000000017941 */ /* 0x000fea0003800000 */
.L_x_484:
        /* <DEDUP_REMOVED lines=12> */
.L_x_487:
[----:B------:R-:W-:Y:S05]  /*1b8d0*/  BSYNC B1 ;  /* 0x0000000000017941 */ /* 0x000fea0003800000 */
.L_x_486:
        /* <DEDUP_REMOVED lines=9> */
.L_x_489:
[----:B------:R-:W-:Y:S05]  /*1b970*/  BSYNC B1 ;  /* 0x0000000000017941 */ /* 0x000fea0003800000 */
.L_x_488:
        /* <DEDUP_REMOVED lines=9> */
.L_x_491:
[----:B------:R-:W-:Y:S05]  /*1ba10*/  BSYNC B1 ;  /* 0x0000000000017941 */ /* 0x000fea0003800000 */
.L_x_490:
        /* <DEDUP_REMOVED lines=12> */
.L_x_493:
[----:B------:R-:W-:Y:S05]  /*1bae0*/  BSYNC B1 ;  /* 0x0000000000017941 */ /* 0x000fea0003800000 */
.L_x_492:
        /* <DEDUP_REMOVED lines=12> */
.L_x_495:
[----:B------:R-:W-:Y:S05]  /*1bbb0*/  BSYNC B1 ;  /* 0x0000000000017941 */ /* 0x000fea0003800000 */
.L_x_494:
        /* <DEDUP_REMOVED lines=9> */
.L_x_497:
[----:B------:R-:W-:Y:S05]  /*1bc50*/  BSYNC B1 ;  /* 0x0000000000017941 */ /* 0x000fea0003800000 */
.L_x_496:
        /* <DEDUP_REMOVED lines=9> */
.L_x_499:
[----:B------:R-:W-:Y:S05]  /*1bcf0*/  BSYNC B1 ;  /* 0x0000000000017941 */ /* 0x000fea0003800000 */
.L_x_498:
        /* <DEDUP_REMOVED lines=12> */
.L_x_501:
[----:B------:R-:W-:Y:S05]  /*1bdc0*/  BSYNC B1 ;  /* 0x0000000000017941 */ /* 0x000fea0003800000 */
.L_x_500:
        /* <DEDUP_REMOVED lines=12> */
.L_x_503:
[----:B------:R-:W-:Y:S05]  /*1be90*/  BSYNC B1 ;  /* 0x0000000000017941 */ /* 0x000fea0003800000 */
.L_x_502:
        /* <DEDUP_REMOVED lines=9> */
.L_x_505:
[----:B------:R-:W-:Y:S05]  /*1bf30*/  BSYNC B1 ;  /* 0x0000000000017941 */ /* 0x000fea0003800000 */
.L_x_504:
        /* <DEDUP_REMOVED lines=9> */
.L_x_507:
[----:B------:R-:W-:Y:S05]  /*1bfd0*/  BSYNC B1 ;  /* 0x0000000000017941 */ /* 0x000fea0003800000 */
.L_x_506:
        /* <DEDUP_REMOVED lines=12> */
.L_x_509:
[----:B------:R-:W-:Y:S05]  /*1c0a0*/  BSYNC B1 ;  /* 0x0000000000017941 */ /* 0x000fea0003800000 */
.L_x_508:
        /* <DEDUP_REMOVED lines=12> */
.L_x_511:
[----:B------:R-:W-:Y:S05]  /*1c170*/  BSYNC B1 ;  /* 0x0000000000017941 */ /* 0x000fea0003800000 */
.L_x_510:
        /* <DEDUP_REMOVED lines=9> */
.L_x_513:
[----:B------:R-:W-:Y:S05]  /*1c210*/  BSYNC B1 ;  /* 0x0000000000017941 */ /* 0x000fea0003800000 */
.L_x_512:
        /* <DEDUP_REMOVED lines=9> */
.L_x_515:
[----:B------:R-:W-:Y:S05]  /*1c2b0*/  BSYNC B1 ;  /* 0x0000000000017941 */ /* 0x000fea0003800000 */
.L_x_514:
        /* <DEDUP_REMOVED lines=12> */
.L_x_517:
[----:B------:R-:W-:Y:S05]  /*1c380*/  BSYNC B1 ;  /* 0x0000000000017941 */ /* 0x000fea0003800000 */
.L_x_516:
        /* <DEDUP_REMOVED lines=12> */
.L_x_519:
[----:B------:R-:W-:Y:S05]  /*1c450*/  BSYNC B1 ;  /* 0x0000000000017941 */ /* 0x000fea0003800000 */
.L_x_518:
        /* <DEDUP_REMOVED lines=9> */
.L_x_521:
[----:B------:R-:W-:Y:S05]  /*1c4f0*/  BSYNC B1 ;  /* 0x0000000000017941 */ /* 0x000fea0003800000 */
.L_x_520:
        /* <DEDUP_REMOVED lines=9> */
.L_x_523:
[----:B------:R-:W-:Y:S05]  /*1c590*/  BSYNC B1 ;  /* 0x0000000000017941 */ /* 0x000fea0003800000 */
.L_x_522:
        /* <DEDUP_REMOVED lines=12> */
.L_x_525:
[----:B------:R-:W-:Y:S05]  /*1c660*/  BSYNC B1 ;  /* 0x0000000000017941 */ /* 0x000fea0003800000 */
.L_x_524:
        /* <DEDUP_REMOVED lines=12> */
.L_x_527:
[----:B------:R-:W-:Y:S05]  /*1c730*/  BSYNC B1 ;  /* 0x0000000000017941 */ /* 0x000fea0003800000 */
.L_x_526:
        /* <DEDUP_REMOVED lines=9> */
.L_x_529:
[----:B------:R-:W-:Y:S05]  /*1c7d0*/  BSYNC B1 ;  /* 0x0000000000017941 */ /* 0x000fea0003800000 */
.L_x_528:
        /* <DEDUP_REMOVED lines=9> */
.L_x_531:
[----:B------:R-:W-:Y:S05]  /*1c870*/  BSYNC B1 ;  /* 0x0000000000017941 */ /* 0x000fea0003800000 */
.L_x_530:
        /* <DEDUP_REMOVED lines=12> */
.L_x_533:
[----:B------:R-:W-:Y:S05]  /*1c940*/  BSYNC B1 ;  /* 0x0000000000017941 */ /* 0x000fea0003800000 */
.L_x_532:
        /* <DEDUP_REMOVED lines=12> */
.L_x_535:
[----:B------:R-:W-:Y:S05]  /*1ca10*/  BSYNC B1 ;  /* 0x0000000000017941 */ /* 0x000fea0003800000 */
.L_x_534:
        /* <DEDUP_REMOVED lines=9> */
.L_x_537:
[----:B------:R-:W-:Y:S05]  /*1cab0*/  BSYNC B1 ;  /* 0x0000000000017941 */ /* 0x000fea0003800000 */
.L_x_536:
        /* <DEDUP_REMOVED lines=9> */
.L_x_539:
[----:B------:R-:W-:Y:S05]  /*1cb50*/  BSYNC B1 ;  /* 0x0000000000017941 */ /* 0x000fea0003800000 */
.L_x_538:
[----:B-----5:R-:W-:Y:S01]  /*1cb60*/  HADD2.F32 R5, -RZ, R3.H0_H0 ;  /* 0x20000003ff057230 */ /* 0x020fe20000004100 */
[----:B------:R-:W-:Y:S01]  /*1cb70*/  ISETP.GT.AND P1, PT, R0, 0xf9, P1 ;  /* 0x000000f90000780c */ /* 0x000fe20000f24270 */
[----:B0-----:R-:W-:Y:S01]  /*1cb80*/  @P2 IMAD.MOV.U32 R4, RZ, RZ, R160 ;  /* 0x000000ffff042224 */ /* 0x001fe200078e00a0 */
[----:B------:R-:W-:Y:S02]  /*1cb90*/  BSSY B1, `(.L_x_540) ;  /* 0x0000009000017945 */ /* 0x000fe40003800000 */
[----:B------:R-:W-:-:S04]  /*1cba0*/  FMUL R5, R5, R16 ;  /* 0x0000001005057220 */ /* 0x000fc80000400000 */
[----:B------:R-:W-:-:S05]  /*1cbb0*/  FFMA R5, R150, R2, R5 ;  /* 0x0000000296057223 */ /* 0x000fca0000000005 */
[----:B------:R-:W-:-:S04]  /*1cbc0*/  F2FP.F16.F32.PACK_AB R5, RZ, R5 ;  /* 0x00000005ff05723e */ /* 0x000fc800000000ff */
[----:B-1--4-:R-:W-:Y:S02]  /*1cbd0*/  PRMT R6, R5, 0x7610, R6 ;  /* 0x0000761005067816 */ /* 0x012fe40000000006 */
[----:B------:R-:W-:-:S05]  /*1cbe0*/  @P2 MOV R5, R161 ;  /* 0x000000a100052202 */ /* 0x000fca0000000f00 */
[----:B------:R0:W-:Y:S01]  /*1cbf0*/  @P2 STG.E.U16 desc[UR44][R4.64+0x1f0], R6 ;  /* 0x0001f00604002986 */ /* 0x0001e2000c10152c */
[----:B------:R-:W-:Y:S05]  /*1cc00*/  @!P1 BRA `(.L_x_541) ;  /* 0x0000000000049947 */ /* 0x000fea0003800000 */
[----:B------:R1:W5:Y:S02]  /*1cc10*/  LDG.E.LTC128B.U16 R3, desc[UR44][R12.64+0x1f2] ;  /* 0x0001f22c0c037981 */ /* 0x000364000c1e1520 */
.L_x_541:
[----:B------:R-:W-:Y:S05]  /*1cc20*/  BSYNC B1 ;  /* 0x0000000000017941 */ /* 0x000fea0003800000 */
.L_x_540:
[----:B------:R-:W-:Y:S05]  /*1cc30*/  @!P1 BRA `(.L_x_542) ;  /* 0x0000004c00b09947 */ /* 0x000fea0003800000 */
[----:B-----5:R-:W-:-:S05]  /*1cc40*/  HADD2.F32 R3, -RZ, R3.H0_H0 ;  /* 0x20000003ff037230 */ /* 0x020fca0000004100 */
[----:B------:R-:W-:-:S04]  /*1cc50*/  FMUL R0, R3, R16 ;  /* 0x0000001003007220 */ /* 0x000fc80000400000 */
[----:B------:R-:W-:-:S05]  /*1cc60*/  FFMA R0, R151, R2, R0 ;  /* 0x0000000297007223 */ /* 0x000fca0000000000 */
[----:B------:R-:W-:-:S05]  /*1cc70*/  F2FP.F16.F32.PACK_AB R0, RZ, R0 ;  /* 0x00000000ff00723e */ /* 0x000fca00000000ff */
[----:B------:R4:W-:Y:S01]  /*1cc80*/  STG.E.U16 desc[UR44][R160.64+0x1f2], R0 ;  /* 0x0001f200a0007986 */ /* 0x0009e2000c10152c */
[----:B------:R-:W-:Y:S05]  /*1cc90*/  BRA `(.L_x_542) ;  /* 0x0000004c00987947 */ /* 0x000fea0003800000 */
.L_x_35:
[----:B------:R-:W2:Y:S01]  /*1cca0*/  LDL.LU R3, [R1] ;  /* 0x0000000001037983 */ /* 0x000ea20000300800 */
[----:B------:R-:W-:-:S03]  /*1ccb0*/  ULDC.64 UR4, c[0x0][0x5c0] ;  /* 0x0001700000047ab9 */ /* 0x000fc60000000a00 */
[----:B------:R-:W3:Y:S04]  /*1ccc0*/  LDL.LU R9, [R1+0x60] ;  /* 0x0000600001097983 */ /* 0x000ee80000300800 */
[----:B------:R-:W4:Y:S04]  /*1ccd0*/  LDL.LU R11, [R1+0x8c] ;  /* 0x00008c00010b7983 */ /* 0x000f280000300800 */
[----:B------:R-:W5:Y:S04]  /*1cce0*/  LDL.LU R12, [R1+0x90] ;  /* 0x00009000010c7983 */ /* 0x000f680000300800 */
        /* <DEDUP_REMOVED lines=74> */
[----:B------:R-:W5:Y:S01]  /*1d190*/  LDL.LU R161, [R1+0x1cc] ;  /* 0x0001cc0001a17983 */ /* 0x000f620000300800 */
[----:B--2---:R-:W-:-:S03]  /*1d1a0*/  FMUL R3, R3, R2 ;  /* 0x0000000203037220 */ /* 0x004fc60000400000 */
[----:B------:R-:W2:Y:S01]  /*1d1b0*/  LDL.LU R160, [R1+0x1d0] ;  /* 0x0001d00001a07983 */ /* 0x000ea20000300800 */
[----:B------:R-:W-:-:S03]  /*1d1c0*/  LEA R4, P0, R6, UR4, 0x1 ;  /* 0x0000000406047c11 */ /* 0x000fc6000f8008ff */
[----:B------:R-:W2:Y:S04]  /*1d1d0*/  LDL.LU R159, [R1+0x1d4] ;  /* 0x0001d400019f7983 */ /* 0x000ea80000300800 */
[----:B------:R-:W2:Y:S04]  /*1d1e0*/  LDL.LU R158, [R1+0x1d8] ;  /* 0x0001d800019e7983 */ /* 0x000ea80000300800 */
[----:B------:R-:W2:Y:S04]  /*1d1f0*/  LDL.LU R157, [R1+0x1dc] ;  /* 0x0001dc00019d7983 */ /* 0x000ea80000300800 */
[----:B------:R-:W2:Y:S01]  /*1d200*/  LDL.LU R156, [R1+0x1e0] ;  /* 0x0001e000019c7983 */ /* 0x000ea20000300800 */
[----:B------:R-:W-:-:S03]  /*1d210*/  LEA.HI.X R5, R6, UR5, R10, 0x1, P0 ;  /* 0x0000000506057c11 */ /* 0x000fc600080f0c0a */
[----:B------:R-:W2:Y:S01]  /*1d220*/  LDL.LU R155, [R1+0x1e4] ;  /* 0x0001e400019b7983 */ /* 0x000ea20000300800 */
[----:B------:R-:W-:-:S03]  /*1d230*/  F2FP.F16.F32.PACK_AB R3, RZ, R3 ;  /* 0x00000003ff03723e */ /* 0x000fc600000000ff */
[----:B------:R-:W2:Y:S04]  /*1d240*/  LDL.LU R154, [R1+0x1e8] ;  /* 0x0001e800019a7983 */ /* 0x000ea80000300800 */
[----:B------:R-:W2:Y:S04]  /*1d250*/  LDL.LU R23, [R1+0x1ec] ;  /* 0x0001ec0001177983 */ /* 0x000ea80000300800 */
[----:B------:R-:W2:Y:S04]  /*1d260*/  LDL.LU R22, [R1+0x1f0] ;  /* 0x0001f00001167983 */ /* 0x000ea80000300800 */
[----:B------:R-:W2:Y:S04]  /*1d270*/  LDL.LU R21, [R1+0x1f4] ;  /* 0x0001f40001157983 */ /* 0x000ea80000300800 */
[----:B------:R-:W2:Y:S04]  /*1d280*/  LDL.LU R20, [R1+0x1f8] ;  /* 0x0001f80001147983 */ /* 0x000ea80000300800 */
[----:B------:R-:W2:Y:S04]  /*1d290*/  LDL.LU R19, [R1+0x1fc] ;  /* 0x0001fc0001137983 */ /* 0x000ea80000300800 */
[----:B------:R-:W3:Y:S04]  /*1d2a0*/  LDL.LU R7, [R1+0x8] ;  /* 0x0000080001077983 */ /* 0x000ee80000300800 */
[----:B------:R-:W4:Y:S04]  /*1d2b0*/  LDL.LU R6, [R1+0xc] ;  /* 0x00000c0001067983 */ /* 0x000f280000300800 */
[----:B------:R0:W-:Y:S04]  /*1d2c0*/  @P1 STG.E.U16 desc[UR44][R4.64], R3 ;  /* 0x0000000304001986 */ /* 0x0001e8000c10152c */
[----:B0-----:R-:W5:Y:S01]  /*1d2d0*/  LDL.LU R3, [R1+0x4] ;  /* 0x0000040001037983 */ /* 0x001f620000300800 */
[----:B------:R-:W-:Y:S01]  /*1d2e0*/  ISETP.GT.AND P0, PT, R0, 0x1, P3 ;  /* 0x000000010000780c */ /* 0x000fe20001f04270 */
[----:B------:R-:W-:Y:S01]  /*1d2f0*/  USHF.L.U32 UR5, UR8, 0x4, URZ ;  /* 0x0000000408057899 */ /* 0x000fe2000800063f */
[----:B------:R-:W-:Y:S01]  /*1d300*/  ISETP.GT.AND P2, PT, R153, 0x8, PT ;  /* 0x000000089900780c */ /* 0x000fe20003f44270 */
[----:B------:R-:W-:Y:S01]  /*1d310*/  USHF.L.U64.HI UR4, UR8, 0x4, UR9 ;  /* 0x0000000408047899 */ /* 0x000fe20008010209 */
[----:B---3--:R-:W-:-:S05]  /*1d320*/  FMUL R7, R7, R2 ;  /* 0x0000000207077220 */ /* 0x008fca0000400000 */
[----:B------:R-:W-:-:S04]  /*1d330*/  F2FP.F16.F32.PACK_AB R7, RZ, R7 ;  /* 0x00000007ff07723e */ /* 0x000fc800000000ff */
[----:B------:R-:W-:Y:S01]  /*1d340*/  PRMT R8, R7, 0x7610, R8 ;  /* 0x0000761007087816 */ /* 0x000fe20000000008 */
[----:B-----5:R-:W-:-:S05]  /*1d350*/  FMUL R3, R3, R2 ;  /* 0x0000000203037220 */ /* 0x020fca0000400000 */
[----:B------:R-:W-:-:S05]  /*1d360*/  F2FP.F16.F32.PACK_AB R3, RZ, R3 ;  /* 0x00000003ff03723e */ /* 0x000fca00000000ff */
[----:B------:R4:W-:Y:S01]  /*1d370*/  @P0 STG.E.U16 desc[UR44][R4.64+0x2], R3 ;  /* 0x0000020304000986 */ /* 0x0009e2000c10152c */
[----:B------:R-:W-:Y:S01]  /*1d380*/  ISETP.GT.AND P0, PT, R0, RZ, P2 ;  /* 0x000000ff0000720c */ /* 0x000fe20001704270 */
[----:B----4-:R-:W-:Y:S01]  /*1d390*/  FMUL R3, R6, R2 ;  /* 0x0000000206037220 */ /* 0x010fe20000400000 */
[----:B------:R-:W-:-:S04]  /*1d3a0*/  IADD3 R6, P1, R4, UR5, RZ ;  /* 0x0000000504067c10 */ /* 0x000fc8000ff3e0ff */
[----:B------:R-:W-:Y:S02]  /*1d3b0*/  IADD3.X R7, R5, UR4, RZ, P1, !PT ;  /* 0x0000000405077c10 */ /* 0x000fe40008ffe4ff */
[----:B------:R-:W-:-:S05]  /*1d3c0*/  F2FP.F16.F32.PACK_AB R3, RZ, R3 ;  /* 0x00000003ff03723e */ /* 0x000fca00000000ff */
[----:B------:R0:W-:Y:S01]  /*1d3d0*/  @P0 STG.E.U16 desc[UR44][R6.64], R8 ;  /* 0x0000000806000986 */ /* 0x0001e2000c10152c */
[----:B------:R-:W-:-:S03]  /*1d3e0*/  ISETP.GT.AND P0, PT, R0, 0x1, P2 ;  /* 0x000000010000780c */ /* 0x000fc60001704270 */
[----:B0-----:R-:W3:Y:S10]  /*1d3f0*/  LDL.LU R8, [R1+0x50] ;  /* 0x0000500001087983 */ /* 0x001ef40000300800 */
[----:B------:R0:W-:Y:S04]  /*1d400*/  @P0 STG.E.U16 desc[UR44][R6.64+0x2], R3 ;  /* 0x0000020306000986 */ /* 0x0001e8000c10152c */
[----:B0-----:R-:W4:Y:S01]  /*1d410*/  LDL.LU R3, [R1+0x10] ;  /* 0x0000100001037983 */ /* 0x001f220000300800 */
[----:B------:R-:W-:Y:S01]  /*1d420*/  ISETP.GT.AND P0, PT, R0, 0x8, P3 ;  /* 0x000000080000780c */ /* 0x000fe20001f04270 */
[----:B----4-:R-:W-:-:S05]  /*1d430*/  FMUL R3, R3, R2 ;  /* 0x0000000203037220 */ /* 0x010fca0000400000 */
[----:B------:R-:W-:-:S07]  /*1d440*/  F2FP.F16.F32.PACK_AB R3, RZ, R3 ;  /* 0x00000003ff03723e */ /* 0x000fce00000000ff */
        /* <DEDUP_REMOVED lines=73> */
[----:B---3--:R-:W-:-:S05]  /*1d8e0*/  FMUL R8, R8, R2 ;  /* 0x0000000208087220 */ /* 0x008fca0000400000 */
[----:B------:R-:W-:Y:S01]  /*1d8f0*/  F2FP.F16.F32.PACK_AB R8, RZ, R8 ;  /* 0x00000008ff08723e */ /* 0x000fe200000000ff */
[----:B----4-:R-:W-:-:S05]  /*1d900*/  FMUL R3, R3, R2 ;  /* 0x0000000203037220 */ /* 0x010fca0000400000 */
[----:B------:R-:W-:-:S05]  /*1d910*/  F2FP.F16.F32.PACK_AB R3, RZ, R3 ;  /* 0x00000003ff03723e */ /* 0x000fca00000000ff */
[----:B------:R0:W-:Y:S01]  /*1d920*/  @P0 STG.E.U16 desc[UR44][R6.64+0x42], R3 ;  /* 0x0000420306000986 */ /* 0x0001e2000c10152c */
[----:B------:R-:W-:-:S03]  /*1d930*/  ISETP.GT.AND P0, PT, R0, 0x28, P3 ;  /* 0x000000280000780c */ /* 0x000fc60001f04270 */
[----:B0-----:R-:W3:Y:S01]  /*1d940*/  LDL.LU R3, [R1+0x54] ;  /* 0x0000540001037983 */ /* 0x001ee20000300800 */
[----:B------:R-:W-:-:S09]  /*1d950*/  ISETP.GT.AND P1, PT, R0, 0x29, P3 ;  /* 0x000000290000780c */ /* 0x000fd20001f24270 */
[----:B------:R0:W-:Y:S04]  /*1d960*/  @P0 STG.E.U16 desc[UR44][R4.64+0x50], R8 ;  /* 0x0000500804000986 */ /* 0x0001e8000c10152c */
[----:B0-----:R-:W4:Y:S01]  /*1d970*/  LDL.LU R8, [R1+0x58] ;  /* 0x0000580001087983 */ /* 0x001f220000300800 */
[----:B---3--:R-:W-:-:S05]  /*1d980*/  FMUL R3, R3, R2 ;  /* 0x0000000203037220 */ /* 0x008fca0000400000 */
[----:B------:R-:W-:-:S05]  /*1d990*/  F2FP.F16.F32.PACK_AB R3, RZ, R3 ;  /* 0x00000003ff03723e */ /* 0x000fca00000000ff */
[----:B------:R0:W-:Y:S01]  /*1d9a0*/  @P1 STG.E.U16 desc[UR44][R4.64+0x52], R3 ;  /* 0x0000520304001986 */ /* 0x0001e2000c10152c */
[----:B----4-:R-:W-:-:S05]  /*1d9b0*/  FMUL R8, R8, R2 ;  /* 0x0000000208087220 */ /* 0x010fca0000400000 */
[----:B------:R-:W-:Y:S01]  /*1d9c0*/  F2FP.F16.F32.PACK_AB R8, RZ, R8 ;  /* 0x00000008ff08723e */ /* 0x000fe200000000ff */
[----:B0-----:R-:W3:Y:S03]  /*1d9d0*/  LDL.LU R3, [R1+0x5c] ;  /* 0x00005c0001037983 */ /* 0x001ee60000300800 */
[----:B------:R-:W-:Y:S02]  /*1d9e0*/  PRMT R10, R8, 0x7610, R10 ;  /* 0x00007610080a7816 */ /* 0x000fe4000000000a */
[----:B------:R-:W4:Y:S01]  /*1d9f0*/  LDL.LU R8, [R1+0x64] ;  /* 0x0000640001087983 */ /* 0x000f220000300800 */
[C---:B------:R-:W-:Y:S02]  /*1da00*/  ISETP.GT.AND P1, PT, R0.reuse, 0x28, P2 ;  /* 0x000000280000780c */ /* 0x040fe40001724270 */
[C---:B------:R-:W-:Y:S02]  /*1da10*/  ISETP.GT.AND P4, PT, R0.reuse, 0x29, P2 ;  /* 0x000000290000780c */ /* 0x040fe40001784270 */
[C---:B------:R-:W-:Y:S01]  /*1da20*/  ISETP.GT.AND P5, PT, R0.reuse, 0x30, P3 ;  /* 0x000000300000780c */ /* 0x040fe20001fa4270 */
[----:B------:R-:W-:Y:S01]  /*1da30*/  FMUL R9, R9, R2 ;  /* 0x0000000209097220 */ /* 0x000fe20000400000 */
[----:B------:R-:W-:-:S04]  /*1da40*/  ISETP.GT.AND P0, PT, R0, 0x31, P3 ;  /* 0x000000310000780c */ /* 0x000fc80001f04270 */
[----:B------:R-:W-:-:S03]  /*1da50*/  F2FP.F16.F32.PACK_AB R9, RZ, R9 ;  /* 0x00000009ff09723e */ /* 0x000fc600000000ff */
[----:B------:R0:W-:Y:S04]  /*1da60*/  @P1 STG.E.U16 desc[UR44][R6.64+0x50], R10 ;  /* 0x0000500a06001986 */ /* 0x0001e8000c10152c */
[----:B0-----:R-:W5:Y:S01]  /*1da70*/  LDL.LU R10, [R1+0x74] ;  /* 0x00007400010a7983 */ /* 0x001f620000300800 */
[----:B---3--:R-:W-:-:S05]  /*1da80*/  FMUL R3, R3, R2 ;  /* 0x0000000203037220 */ /* 0x008fca0000400000 */
[----:B------:R-:W-:Y:S01]  /*1da90*/  F2FP.F16.F32.PACK_AB R3, RZ, R3 ;  /* 0x00000003ff03723e */ /* 0x000fe200000000ff */
[----:B----4-:R-:W-:-:S04]  /*1daa0*/  FMUL R8, R8, R2 ;  /* 0x0000000208087220 */ /* 0x010fc80000400000 */
[----:B------:R0:W-:Y:S04]  /*1dab0*/  @P4 STG.E.U16 desc[UR44][R6.64+0x52], R3 ;  /* 0x0000520306004986 */ /* 0x0001e8000c10152c */
[----:B------:R1:W-:Y:S01]  /*1dac0*/  @P5 STG.E.U16 desc[UR44][R4.64+0x60], R9 ;  /* 0x0000600904005986 */ /* 0x0003e2000c10152c */
[----:B0-----:R-:W-:-:S03]  /*1dad0*/  F2FP.F16.F32.PACK_AB R3, RZ, R8 ;  /* 0x00000008ff03723e */ /* 0x001fc600000000ff */
[----:B------:R-:W3:Y:S01]  /*1dae0*/  LDL.LU R8, [R1+0x68] ;  /* 0x0000680001087983 */ /* 0x000ee20000300800 */
[----:B-1----:R-:W-:-:S03]  /*1daf0*/  PRMT R9, R3, 0x7610, R9 ;  /* 0x0000761003097816 */ /* 0x002fc60000000009 */
[----:B------:R-:W4:Y:S04]  /*1db00*/  LDL.LU R3, [R1+0x6c] ;  /* 0x00006c0001037983 */ /* 0x000f280000300800 */
[----:B------:R0:W-:Y:S04]  /*1db10*/  @P0 STG.E.U16 desc[UR44][R4.64+0x62], R9 ;  /* 0x0000620904000986 */ /* 0x0001e8000c10152c */
[----:B0-----:R-:W2:Y:S01]  /*1db20*/  LDL.LU R9, [R1+0x70] ;  /* 0x0000700001097983 */ /* 0x001ea20000300800 */
[----:B------:R-:W-:Y:S01]  /*1db30*/  ISETP.GT.AND P1, PT, R0, 0x30, P2 ;  /* 0x000000300000780c */ /* 0x000fe20001724270 */
[----:B---3--:R-:W-:-:S05]  /*1db40*/  FMUL R8, R8, R2 ;  /* 0x0000000208087220 */ /* 0x008fca0000400000 */
[----:B------:R-:W-:-:S07]  /*1db50*/  F2FP.F16.F32.PACK_AB R8, RZ, R8 ;  /* 0x00000008ff08723e */ /* 0x000fce00000000ff */
[----:B------:R0:W-:Y:S01]  /*1db60*/  @P1 STG.E.U16 desc[UR44][R6.64+0x60], R8 ;  /* 0x0000600806001986 */ /* 0x0001e2000c10152c */
[----:B--2---:R-:W-:-:S05]  /*1db70*/  FMUL R9, R9, R2 ;  /* 0x0000000209097220 */ /* 0x004fca0000400000 */
[----:B0-----:R-:W-:-:S04]  /*1db80*/  F2FP.F16.F32.PACK_AB R8, RZ, R9 ;  /* 0x00000009ff08723e */ /* 0x001fc800000000ff */
[----:B------:R-:W-:Y:S02]  /*1db90*/  PRMT R9, R8, 0x7610, R9 ;  /* 0x0000761008097816 */ /* 0x000fe40000000009 */
[----:B------:R-:W2:Y:S01]  /*1dba0*/  LDL.LU R8, [R1+0x78] ;  /* 0x0000780001087983 */ /* 0x000ea20000300800 */
[C---:B------:R-:W-:Y:S01]  /*1dbb0*/  ISETP.GT.AND P4, PT, R0.reuse, 0x31, P2 ;  /* 0x000000310000780c */ /* 0x040fe20001784270 */
[-C--:B----4-:R-:W-:Y:S01]  /*1dbc0*/  FMUL R3, R3, R2.reuse ;  /* 0x0000000203037220 */ /* 0x090fe20000400000 */
[----:B------:R-:W-:Y:S01]  /*1dbd0*/  ISETP.GT.AND P5, PT, R0, 0x38, P3 ;  /* 0x000000380000780c */ /* 0x000fe20001fa4270 */
[----:B-----5:R-:W-:-:S03]  /*1dbe0*/  FMUL R10, R10, R2 ;  /* 0x000000020a0a7220 */ /* 0x020fc60000400000 */
[----:B------:R-:W-:Y:S02]  /*1dbf0*/  F2FP.F16.F32.PACK_AB R3, RZ, R3 ;  /* 0x00000003ff03723e */ /* 0x000fe400000000ff */
[----:B------:R-:W-:-:S05]  /*1dc00*/  ISETP.GT.AND P6, PT, R0, 0x39, P3 ;  /* 0x000000390000780c */ /* 0x000fca0001fc4270 */
[----:B------:R0:W-:Y:S04]  /*1dc10*/  @P4 STG.E.U16 desc[UR44][R6.64+0x62], R3 ;  /* 0x0000620306004986 */ /* 0x0001e8000c10152c */
[----:B------:R1:W-:Y:S01]  /*1dc20*/  @P5 STG.E.U16 desc[UR44][R4.64+0x70], R9 ;  /* 0x0000700904005986 */ /* 0x0003e2000c10152c */
[----:B0-----:R-:W-:-:S04]  /*1dc30*/  F2FP.F16.F32.PACK_AB R3, RZ, R10 ;  /* 0x0000000aff03723e */ /* 0x001fc800000000ff */
[----:B------:R-:W-:Y:S01]  /*1dc40*/  PRMT R10, R3, 0x7610, R10 ;  /* 0x00007610030a7816 */ /* 0x000fe2000000000a */
[----:B-1----:R-:W3:Y:S04]  /*1dc50*/  LDL.LU R9, [R1+0x80] ;  /* 0x0000800001097983 */ /* 0x002ee80000300800 */
[----:B------:R0:W-:Y:S01]  /*1dc60*/  @P6 STG.E.U16 desc[UR44][R4.64+0x72], R10 ;  /* 0x0000720a04006986 */ /* 0x0001e2000c10152c */
[----:B--2---:R-:W-:-:S05]  /*1dc70*/  FMUL R8, R8, R2 ;  /* 0x0000000208087220 */ /* 0x004fca0000400000 */
[----:B------:R-:W-:Y:S02]  /*1dc80*/  F2FP.F16.F32.PACK_AB R3, RZ, R8 ;  /* 0x00000008ff03723e */ /* 0x000fe400000000ff */
[----:B------:R-:W2:Y:S02]  /*1dc90*/  LDL.LU R8, [R1+0x7c] ;  /* 0x00007c0001087983 */ /* 0x000ea40000300800 */
[----:B0-----:R-:W-:Y:S02]  /*1dca0*/  PRMT R10, R3, 0x7610, R10 ;  /* 0x00007610030a7816 */ /* 0x001fe4000000000a */
[----:B------:R-:W4:Y:S01]  /*1dcb0*/  LDL.LU R3, [R1+0x84] ;  /* 0x0000840001037983 */ /* 0x000f220000300800 */
[C---:B------:R-:W-:Y:S02]  /*1dcc0*/  ISETP.GT.AND P0, PT, R0.reuse, 0x38, P2 ;  /* 0x000000380000780c */ /* 0x040fe40001704270 */
[C---:B------:R-:W-:Y:S02]  /*1dcd0*/  ISETP.GT.AND P1, PT, R0.reuse, 0x39, P2 ;  /* 0x000000390000780c */ /* 0x040fe40001724270 */
[----:B------:R-:W-:-:S02]  /*1dce0*/  ISETP.GT.AND P4, PT, R0, 0x40, P3 ;  /* 0x000000400000780c */ /* 0x000fc40001f84270 */
[----:B------:R-:W-:-:S07]  /*1dcf0*/  ISETP.GT.AND P5, PT, R0, 0x41, P3 ;  /* 0x000000410000780c */ /* 0x000fce0001fa4270 */
[----:B------:R0:W-:Y:S01]  /*1dd00*/  @P0 STG.E.U16 desc[UR44][R6.64+0x70], R10 ;  /* 0x0000700a06000986 */ /* 0x0001e2000c10152c */
[----:B---3--:R-:W-:-:S05]  /*1dd10*/  FMUL R9, R9, R2 ;  /* 0x0000000209097220 */ /* 0x008fca0000400000 */
[----:B------:R-:W-:Y:S01]  /*1dd20*/  F2FP.F16.F32.PACK_AB R9, RZ, R9 ;  /* 0x00000009ff09723e */ /* 0x000fe200000000ff */
[-C--:B--2---:R-:W-:Y:S01]  /*1dd30*/  FMUL R8, R8, R2.reuse ;  /* 0x0000000208087220 */ /* 0x084fe20000400000 */
[----:B----4-:R-:W-:-:S04]  /*1dd40*/  FMUL R3, R3, R2 ;  /* 0x0000000203037220 */ /* 0x010fc80000400000 */
[----:B------:R-:W-:-:S04]  /*1dd50*/  F2FP.F16.F32.PACK_AB R8, RZ, R8 ;  /* 0x00000008ff08723e */ /* 0x000fc800000000ff */
[----:B0-----:R-:W-:Y:S02]  /*1dd60*/  PRMT R10, R8, 0x7610, R10 ;  /* 0x00007610080a7816 */ /* 0x001fe4000000000a */
[----:B------:R-:W-:Y:S01]  /*1dd70*/  F2FP.F16.F32.PACK_AB R3, RZ, R3 ;  /* 0x00000003ff03723e */ /* 0x000fe200000000ff */
[----:B------:R-:W2:Y:S04]  /*1dd80*/  LDL.LU R8, [R1+0x88] ;  /* 0x0000880001087983 */ /* 0x000ea80000300800 */
[----:B------:R-:W-:Y:S04]  /*1dd90*/  @P1 STG.E.U16 desc[UR44][R6.64+0x72], R10 ;  /* 0x0000720a06001986 */ /* 0x000fe8000c10152c */
[----:B------:R0:W-:Y:S04]  /*1dda0*/  @P4 STG.E.U16 desc[UR44][R4.64+0x80], R9 ;  /* 0x0000800904004986 */ /* 0x0001e8000c10152c */
[----:B------:R1:W-:Y:S04]  /*1ddb0*/  @P5 STG.E.U16 desc[UR44][R4.64+0x82], R3 ;  /* 0x0000820304005986 */ /* 0x0003e8000c10152c */
[----:B0-----:R-:W3:Y:S04]  /*1ddc0*/  LDL.LU R9, [R1+0x94] ;  /* 0x0000940001097983 */ /* 0x001ee80000300800 */
[----:B-1----:R-:W4:Y:S01]  /*1ddd0*/  LDL.LU R3, [R1+0x98] ;  /* 0x0000980001037983 */ /* 0x002f220000300800 */
[----:B------:R-:W-:Y:S01]  /*1dde0*/  ISETP.GT.AND P0, PT, R0, 0x40, P2 ;  /* 0x000000400000780c */ /* 0x000fe20001704270 */
[----:B--2---:R-:W-:-:S05]  /*1ddf0*/  FMUL R8, R8, R2 ;  /* 0x0000000208087220 */ /* 0x004fca0000400000 */
[----:B------:R-:W-:-:S07]  /*1de00*/  F2FP.F16.F32.PACK_AB R8, RZ, R8 ;  /* 0x00000008ff08723e */ /* 0x000fce00000000ff */
[----:B------:R0:W-:Y:S01]  /*1de10*/  @P0 STG.E.U16 desc[UR44][R6.64+0x80], R8 ;  /* 0x0000800806000986 */ /* 0x0001e2000c10152c */
[----:B----4-:R-:W-:-:S05]  /*1de20*/  FMUL R3, R3, R2 ;  /* 0x0000000203037220 */ /* 0x010fca0000400000 */
[----:B0-----:R-:W-:Y:S02]  /*1de30*/  F2FP.F16.F32.PACK_AB R8, RZ, R3 ;  /* 0x00000003ff08723e */ /* 0x001fe400000000ff */
[----:B------:R-:W2:Y:S02]  /*1de40*/  LDL.LU R3, [R1+0x9c] ;  /* 0x00009c0001037983 */ /* 0x000ea40000300800 */
[----:B------:R-:W-:Y:S02]  /*1de50*/  PRMT R13, R8, 0x7610, R13 ;  /* 0x00007610080d7816 */ /* 0x000fe4000000000d */
[----:B------:R-:W4:Y:S01]  /*1de60*/  LDL.LU R8, [R1+0xa0] ;  /* 0x0000a00001087983 */ /* 0x000f220000300800 */
[C---:B------:R-:W-:Y:S01]  /*1de70*/  ISETP.GT.AND P1, PT, R0.reuse, 0x41, P2 ;  /* 0x000000410000780c */ /* 0x040fe20001724270 */
[-C--:B---3--:R-:W-:Y:S01]  /*1de80*/  FMUL R9, R9, R2.reuse ;  /* 0x0000000209097220 */ /* 0x088fe20000400000 */
[-C--:B------:R-:W-:Y:S01]  /*1de90*/  FMUL R11, R11, R2.reuse ;  /* 0x000000020b0b7220 */ /* 0x080fe20000400000 */
[----:B------:R-:W-:Y:S01]  /*1dea0*/  ISETP.GT.AND P4, PT, R0, 0x48, P3 ;  /* 0x000000480000780c */ /* 0x000fe20001f84270 */
[----:B------:R-:W-:-:S02]  /*1deb0*/  FMUL R12, R12, R2 ;  /* 0x000000020c0c7220 */ /* 0x000fc40000400000 */
[----:B------:R-:W-:Y:S02]  /*1dec0*/  F2FP.F16.F32.PACK_AB R9, RZ, R9 ;  /* 0x00000009ff09723e */ /* 0x000fe400000000ff */
[----:B------:R-:W-:Y:S02]  /*1ded0*/  F2FP.F16.F32.PACK_AB R11, RZ, R11 ;  /* 0x0000000bff0b723e */ /* 0x000fe400000000ff */
[----:B------:R-:W-:Y:S02]  /*1dee0*/  F2FP.F16.F32.PACK_AB R10, RZ, R12 ;  /* 0x0000000cff0a723e */ /* 0x000fe400000000ff */
[----:B------:R-:W-:Y:S02]  /*1def0*/  PRMT R12, R9, 0x7610, R12 ;  /* 0x00007610090c7816 */ /* 0x000fe4000000000c */
[C---:B------:R-:W-:Y:S01]  /*1df00*/  ISETP.GT.AND P5, PT, R0.reuse, 0x49, P3 ;  /* 0x000000490000780c */ /* 0x040fe20001fa4270 */
[----:B------:R-:W-:Y:S01]  /*1df10*/  @P1 STG.E.U16 desc[UR44][R6.64+0x82], R11 ;  /* 0x0000820b06001986 */ /* 0x000fe2000c10152c */
[----:B------:R-:W-:-:S02]  /*1df20*/  ISETP.GT.AND P0, PT, R0, 0x48, P2 ;  /* 0x000000480000780c */ /* 0x000fc40001704270 */
[C---:B------:R-:W-:Y:S01]  /*1df30*/  ISETP.GT.AND P1, PT, R0.reuse, 0x49, P2 ;  /* 0x000000490000780c */ /* 0x040fe20001724270 */
[----:B------:R0:W-:Y:S01]  /*1df40*/  @P4 STG.E.U16 desc[UR44][R4.64+0x90], R10 ;  /* 0x0000900a04004986 */ /* 0x0001e2000c10152c */
[----:B------:R-:W-:-:S07]  /*1df50*/  ISETP.GT.AND P4, PT, R0, 0x50, P3 ;  /* 0x000000500000780c */ /* 0x000fce0001f84270 */
[----:B------:R1:W-:Y:S01]  /*1df60*/  @P5 STG.E.U16 desc[UR44][R4.64+0x92], R12 ;  /* 0x0000920c04005986 */ /* 0x0003e2000c10152c */
[----:B------:R-:W-:-:S03]  /*1df70*/  ISETP.GT.AND P5, PT, R0, 0x51, P3 ;  /* 0x000000510000780c */ /* 0x000fc60001fa4270 */
[----:B------:R3:W-:Y:S01]  /*1df80*/  @P0 STG.E.U16 desc[UR44][R6.64+0x90], R13 ;  /* 0x0000900d06000986 */ /* 0x0007e2000c10152c */
[C---:B------:R-:W-:Y:S02]  /*1df90*/  ISETP.GT.AND P0, PT, R0.reuse, 0x51, P2 ;  /* 0x000000510000780c */ /* 0x040fe40001704270 */
[----:B------:R-:W-:Y:S01]  /*1dfa0*/  ISETP.GT.AND P6, PT, R0, 0x71, P3 ;  /* 0x000000710000780c */ /* 0x000fe20001fc4270 */
[----:B--2---:R-:W-:-:S05]  /*1dfb0*/  FMUL R3, R3, R2 ;  /* 0x0000000203037220 */ /* 0x004fca0000400000 */
[----:B------:R-:W-:Y:S01]  /*1dfc0*/  F2FP.F16.F32.PACK_AB R9, RZ, R3 ;  /* 0x00000003ff09723e */ /* 0x000fe200000000ff */
[-C--:B----4-:R-:W-:Y:S01]  /*1dfd0*/  FMUL R3, R8, R2.reuse ;  /* 0x0000000208037220 */ /* 0x090fe20000400000 */
[----:B------:R-:W-:-:S04]  /*1dfe0*/  FMUL R8, R235, R2 ;  /* 0x00000002eb087220 */ /* 0x000fc80000400000 */
[----:B------:R-:W-:Y:S02]  /*1dff0*/  F2FP.F16.F32.PACK_AB R3, RZ, R3 ;  /* 0x00000003ff03723e */ /* 0x000fe400000000ff */
[----:B0-----:R-:W-:Y:S02]  /*1e000*/  PRMT R10, R9, 0x7610, R10 ;  /* 0x00007610090a7816 */ /* 0x001fe4000000000a */
[----:B------:R-:W-:Y:S01]  /*1e010*/  PRMT R11, R3, 0x7610, R11 ;  /* 0x00007610030b7816 */ /* 0x000fe2000000000b */
[----:B------:R-:W-:Y:S01]  /*1e020*/  FMUL R3, R233, R2 ;  /* 0x00000002e9037220 */ /* 0x000fe20000400000 */
[----:B------:R-:W-:Y:S01]  /*1e030*/  F2FP.F16.F32.PACK_AB R8, RZ, R8 ;  /* 0x00000008ff08723e */ /* 0x000fe200000000ff */
[----:B------:R-:W-:Y:S01]  /*1e040*/  FMUL R9, R234, R2 ;  /* 0x00000002ea097220 */ /* 0x000fe20000400000 */
[----:B------:R0:W-:Y:S02]  /*1e050*/  @P1 STG.E.U16 desc[UR44][R6.64+0x92], R10 ;  /* 0x0000920a06001986 */ /* 0x0001e4000c10152c */
[----:B-1----:R-:W-:-:S02]  /*1e060*/  PRMT R12, R8, 0x7610, R12 ;  /* 0x00007610080c7816 */ /* 0x002fc4000000000c */
[----:B------:R-:W-:Y:S01]  /*1e070*/  F2FP.F16.F32.PACK_AB R8, RZ, R3 ;  /* 0x00000003ff08723e */ /* 0x000fe200000000ff */
[-C--:B------:R-:W-:Y:S01]  /*1e080*/  FMUL R3, R232, R2.reuse ;  /* 0x00000002e8037220 */ /* 0x080fe20000400000 */
[C---:B------:R-:W-:Y:S02]  /*1e090*/  ISETP.GT.AND P1, PT, R0.reuse, 0x50, P2 ;  /* 0x000000500000780c */ /* 0x040fe40001724270 */
[----:B------:R-:W-:Y:S01]  /*1e0a0*/  F2FP.F16.F32.PACK_AB R9, RZ, R9 ;  /* 0x00000009ff09723e */ /* 0x000fe200000000ff */
[----:B------:R1:W-:Y:S01]  /*1e0b0*/  @P4 STG.E.U16 desc[UR44][R4.64+0xa0], R11 ;  /* 0x0000a00b04004986 */ /* 0x0003e2000c10152c */
[----:B------:R-:W-:Y:S02]  /*1e0c0*/  ISETP.GT.AND P4, PT, R0, 0x58, P3 ;  /* 0x000000580000780c */ /* 0x000fe40001f84270 */
[----:B---3--:R-:W-:Y:S02]  /*1e0d0*/  PRMT R13, R9, 0x7610, R13 ;  /* 0x00007610090d7816 */ /* 0x008fe4000000000d */
[----:B------:R-:W-:Y:S01]  /*1e0e0*/  F2FP.F16.F32.PACK_AB R9, RZ, R3 ;  /* 0x00000003ff09723e */ /* 0x000fe200000000ff */
[-C--:B------:R-:W-:Y:S01]  /*1e0f0*/  FMUL R3, R230, R2.reuse ;  /* 0x00000002e6037220 */ /* 0x080fe20000400000 */
[----:B------:R-:W-:Y:S01]  /*1e100*/  PRMT R14, R8, 0x7610, R14 ;  /* 0x00007610080e7816 */ /* 0x000fe2000000000e */
[----:B------:R-:W-:Y:S01]  /*1e110*/  FMUL R8, R231, R2 ;  /* 0x00000002e7087220 */ /* 0x000fe20000400000 */
[----:B------:R2:W-:Y:S01]  /*1e120*/  @P5 STG.E.U16 desc[UR44][R4.64+0xa2], R12 ;  /* 0x0000a20c04005986 */ /* 0x0005e2000c10152c */
[----:B------:R-:W-:-:S02]  /*1e130*/  ISETP.GT.AND P5, PT, R0, 0x59, P3 ;  /* 0x000000590000780c */ /* 0x000fc40001fa4270 */
[----:B------:R-:W-:Y:S01]  /*1e140*/  F2FP.F16.F32.PACK_AB R3, RZ, R3 ;  /* 0x00000003ff03723e */ /* 0x000fe200000000ff */
[----:B------:R-:W-:Y:S01]  /*1e150*/  @P1 STG.E.U16 desc[UR44][R6.64+0xa0], R13 ;  /* 0x0000a00d06001986 */ /* 0x000fe2000c10152c */
[----:B0-----:R-:W-:Y:S01]  /*1e160*/  F2FP.F16.F32.PACK_AB R10, RZ, R8 ;  /* 0x00000008ff0a723e */ /* 0x001fe200000000ff */
[-C--:B------:R-:W-:Y:S01]  /*1e170*/  FMUL R8, R229, R2.reuse ;  /* 0x00000002e5087220 */ /* 0x080fe20000400000 */
[----:B-1----:R-:W-:Y:S01]  /*1e180*/  PRMT R11, R3, 0x7610, R11 ;  /* 0x00007610030b7816 */ /* 0x002fe2000000000b */
[----:B------:R-:W-:Y:S01]  /*1e190*/  @P0 STG.E.U16 desc[UR44][R6.64+0xa2], R14 ;  /* 0x0000a20e06000986 */ /* 0x000fe2000c10152c */
[----:B------:R-:W-:Y:S01]  /*1e1a0*/  ISETP.GT.AND P0, PT, R0, 0x58, P2 ;  /* 0x000000580000780c */ /* 0x000fe20001704270 */
[----:B------:R-:W-:Y:S01]  /*1e1b0*/  FMUL R3, R228, R2 ;  /* 0x00000002e4037220 */ /* 0x000fe20000400000 */
[C---:B------:R-:W-:Y:S01]  /*1e1c0*/  ISETP.GT.AND P1, PT, R0.reuse, 0x59, P2 ;  /* 0x000000590000780c */ /* 0x040fe20001724270 */
[----:B------:R0:W-:Y:S01]  /*1e1d0*/  @P4 STG.E.U16 desc[UR44][R4.64+0xb0], R9 ;  /* 0x0000b00904004986 */ /* 0x0001e2000c10152c */
[----:B------:R-:W-:-:S02]  /*1e1e0*/  ISETP.GT.AND P4, PT, R0, 0x60, P3 ;  /* 0x000000600000780c */ /* 0x000fc40001f84270 */
[----:B------:R-:W-:Y:S01]  /*1e1f0*/  F2FP.F16.F32.PACK_AB R8, RZ, R8 ;  /* 0x00000008ff08723e */ /* 0x000fe200000000ff */
[----:B------:R1:W-:Y:S03]  /*1e200*/  @P5 STG.E.U16 desc[UR44][R4.64+0xb2], R10 ;  /* 0x0000b20a04005986 */ /* 0x0003e6000c10152c */
[----:B--2---:R-:W-:Y:S02]  /*1e210*/  PRMT R12, R8, 0x7610, R12 ;  /* 0x00007610080c7816 */ /* 0x004fe4000000000c */
[----:B0-----:R-:W-:Y:S01]  /*1e220*/  F2FP.F16.F32.PACK_AB R9, RZ, R3 ;  /* 0x00000003ff09723e */ /* 0x001fe200000000ff */
[-C--:B------:R-:W-:Y:S01]  /*1e230*/  FMUL R3, R227, R2.reuse ;  /* 0x00000002e3037220 */ /* 0x080fe20000400000 */
[-C--:B------:R-:W-:Y:S02]  /*1e240*/  FMUL R8, R226, R2.reuse ;  /* 0x00000002e2087220 */ /* 0x080fe40000400000 */
[----:B-1----:R-:W-:Y:S01]  /*1e250*/  PRMT R10, R9, 0x7610, R10 ;  /* 0x00007610090a7816 */ /* 0x002fe2000000000a */
[----:B------:R0:W-:Y:S01]  /*1e260*/  @P0 STG.E.U16 desc[UR44][R6.64+0xb0], R11 ;  /* 0x0000b00b06000986 */ /* 0x0001e2000c10152c */
[----:B------:R-:W-:Y:S01]  /*1e270*/  F2FP.F16.F32.PACK_AB R3, RZ, R3 ;  /* 0x00000003ff03723e */ /* 0x000fe200000000ff */
[----:B------:R-:W-:Y:S01]  /*1e280*/  FMUL R9, R225, R2 ;  /* 0x00000002e1097220 */ /* 0x000fe20000400000 */
[C---:B------:R-:W-:Y:S01]  /*1e290*/  ISETP.GT.AND P5, PT, R0.reuse, 0x61, P3 ;  /* 0x000000610000780c */ /* 0x040fe20001fa4270 */
[----:B------:R1:W-:Y:S01]  /*1e2a0*/  @P1 STG.E.U16 desc[UR44][R6.64+0xb2], R12 ;  /* 0x0000b20c06001986 */ /* 0x0003e2000c10152c */
[----:B------:R-:W-:-:S03]  /*1e2b0*/  ISETP.GT.AND P1, PT, R0, 0x60, P2 ;  /* 0x000000600000780c */ /* 0x000fc60001724270 */
[----:B------:R-:W-:Y:S01]  /*1e2c0*/  @P4 STG.E.U16 desc[UR44][R4.64+0xc0], R10 ;  /* 0x0000c00a04004986 */ /* 0x000fe2000c10152c */
[----:B------:R-:W-:Y:S02]  /*1e2d0*/  ISETP.GT.AND P4, PT, R0, 0x61, P2 ;  /* 0x000000610000780c */ /* 0x000fe40001784270 */
[----:B------:R-:W-:Y:S02]  /*1e2e0*/  F2FP.F16.F32.PACK_AB R8, RZ, R8 ;  /* 0x00000008ff08723e */ /* 0x000fe400000000ff */
[----:B0-----:R-:W-:Y:S01]  /*1e2f0*/  PRMT R11, R3, 0x7610, R11 ;  /* 0x00007610030b7816 */ /* 0x001fe2000000000b */
[-C--:B------:R-:W-:Y:S01]  /*1e300*/  FMUL R3, R224, R2.reuse ;  /* 0x00000002e0037220 */ /* 0x080fe20000400000 */
[----:B------:R-:W-:Y:S02]  /*1e310*/  F2FP.F16.F32.PACK_AB R9, RZ, R9 ;  /* 0x00000009ff09723e */ /* 0x000fe400000000ff */
[----:B-1----:R-:W-:Y:S02]  /*1e320*/  PRMT R12, R8, 0x7610, R12 ;  /* 0x00007610080c7816 */ /* 0x002fe4000000000c */
[----:B------:R-:W-:Y:S01]  /*1e330*/  F2FP.F16.F32.PACK_AB R8, RZ, R3 ;  /* 0x00000003ff08723e */ /* 0x000fe200000000ff */
[----:B------:R-:W-:Y:S01]  /*1e340*/  FMUL R3, R223, R2 ;  /* 0x00000002df037220 */ /* 0x000fe20000400000 */
[----:B------:R-:W-:Y:S01]  /*1e350*/  PRMT R13, R9, 0x7610, R13 ;  /* 0x00007610090d7816 */ /* 0x000fe2000000000d */
[----:B------:R0:W-:Y:S01]  /*1e360*/  @P5 STG.E.U16 desc[UR44][R4.64+0xc2], R11 ;  /* 0x0000c20b04005986 */ /* 0x0001e2000c10152c */
[----:B------:R-:W-:-:S02]  /*1e370*/  ISETP.GT.AND P0, PT, R0, 0x68, P3 ;  /* 0x000000680000780c */ /* 0x000fc40001f04270 */
[----:B------:R-:W-:Y:S01]  /*1e380*/  F2FP.F16.F32.PACK_AB R9, RZ, R3 ;  /* 0x00000003ff09723e */ /* 0x000fe200000000ff */
[----:B------:R1:W-:Y:S01]  /*1e390*/  @P1 STG.E.U16 desc[UR44][R6.64+0xc0], R12 ;  /* 0x0000c00c06001986 */ /* 0x0003e2000c10152c */
[----:B------:R-:W-:-:S03]  /*1e3a0*/  FMUL R3, R221, R2 ;  /* 0x00000002dd037220 */ /* 0x000fc60000400000 */
[----:B------:R-:W-:Y:S01]  /*1e3b0*/  @P4 STG.E.U16 desc[UR44][R6.64+0xc2], R13 ;  /* 0x0000c20d06004986 */ /* 0x000fe2000c10152c */
[----:B------:R-:W-:Y:S02]  /*1e3c0*/  ISETP.GT.AND P4, PT, R0, 0x69, P3 ;  /* 0x000000690000780c */ /* 0x000fe40001f84270 */
[----:B------:R-:W-:Y:S01]  /*1e3d0*/  PRMT R14, R8, 0x7610, R14 ;  /* 0x00007610080e7816 */ /* 0x000fe2000000000e */
[-C--:B------:R-:W-:Y:S01]  /*1e3e0*/  FMUL R8, R222, R2.reuse ;  /* 0x00000002de087220 */ /* 0x080fe20000400000 */
[----:B------:R-:W-:Y:S02]  /*1e3f0*/  F2FP.F16.F32.PACK_AB R3, RZ, R3 ;  /* 0x00000003ff03723e */ /* 0x000fe400000000ff */
[----:B------:R-:W-:Y:S01]  /*1e400*/  ISETP.GT.AND P1, PT, R0, 0x68, P2 ;  /* 0x000000680000780c */ /* 0x000fe20001724270 */
[----:B------:R-:W-:Y:S01]  /*1e410*/  @P0 STG.E.U16 desc[UR44][R4.64+0xd0], R14 ;  /* 0x0000d00e04000986 */ /* 0x000fe2000c10152c */
[----:B0-----:R-:W-:Y:S01]  /*1e420*/  PRMT R11, R3, 0x7610, R11 ;  /* 0x00007610030b7816 */ /* 0x001fe2000000000b */
[----:B------:R-:W-:Y:S01]  /*1e430*/  FMUL R3, R219, R2 ;  /* 0x00000002db037220 */ /* 0x000fe20000400000 */
[----:B------:R-:W-:Y:S01]  /*1e440*/  F2FP.F16.F32.PACK_AB R10, RZ, R8 ;  /* 0x00000008ff0a723e */ /* 0x000fe200000000ff */
[----:B------:R-:W-:Y:S01]  /*1e450*/  FMUL R8, R220, R2 ;  /* 0x00000002dc087220 */ /* 0x000fe20000400000 */
[C---:B------:R-:W-:Y:S01]  /*1e460*/  ISETP.GT.AND P0, PT, R0.reuse, 0x69, P2 ;  /* 0x000000690000780c */ /* 0x040fe20001704270 */
[----:B------:R0:W-:Y:S01]  /*1e470*/  @P4 STG.E.U16 desc[UR44][R4.64+0xd2], R9 ;  /* 0x0000d20904004986 */ /* 0x0001e2000c10152c */
[----:B------:R-:W-:-:S02]  /*1e480*/  ISETP.GT.AND P5, PT, R0, 0x70, P3 ;  /* 0x000000700000780c */ /* 0x000fc40001fa4270 */
[----:B------:R-:W-:-:S04]  /*1e490*/  F2FP.F16.F32.PACK_AB R8, RZ, R8 ;  /* 0x00000008ff08723e */ /* 0x000fc800000000ff */
[----:B-1----:R-:W-:Y:S02]  /*1e4a0*/  PRMT R12, R8, 0x7610, R12 ;  /* 0x00007610080c7816 */ /* 0x002fe4000000000c */
[----:B0-----:R-:W-:Y:S01]  /*1e4b0*/  F2FP.F16.F32.PACK_AB R9, RZ, R3 ;  /* 0x00000003ff09723e */ /* 0x001fe200000000ff */
[-C--:B------:R-:W-:Y:S01]  /*1e4c0*/  FMUL R3, R218, R2.reuse ;  /* 0x00000002da037220 */ /* 0x080fe20000400000 */
[----:B------:R-:W-:Y:S01]  /*1e4d0*/  FMUL R8, R217, R2 ;  /* 0x00000002d9087220 */ /* 0x000fe20000400000 */
[----:B------:R0:W-:Y:S03]  /*1e4e0*/  @P1 STG.E.U16 desc[UR44][R6.64+0xd0], R10 ;  /* 0x0000d00a06001986 */ /* 0x0001e6000c10152c */
[----:B------:R-:W-:Y:S01]  /*1e4f0*/  F2FP.F16.F32.PACK_AB R3, RZ, R3 ;  /* 0x00000003ff03723e */ /* 0x000fe200000000ff */
[----:B------:R1:W-:Y:S01]  /*1e500*/  @P0 STG.E.U16 desc[UR44][R6.64+0xd2], R11 ;  /* 0x0000d20b06000986 */ /* 0x0003e2000c10152c */
[----:B------:R-:W-:-:S02]  /*1e510*/  ISETP.GT.AND P1, PT, R0, 0x70, P2 ;  /* 0x000000700000780c */ /* 0x000fc40001724270 */
[----:B------:R-:W-:Y:S01]  /*1e520*/  F2FP.F16.F32.PACK_AB R8, RZ, R8 ;  /* 0x00000008ff08723e */ /* 0x000fe200000000ff */
[----:B------:R2:W-:Y:S01]  /*1e530*/  @P5 STG.E.U16 desc[UR44][R4.64+0xe0], R12 ;  /* 0x0000e00c04005986 */ /* 0x0005e2000c10152c */
[----:B0-----:R-:W-:Y:S01]  /*1e540*/  PRMT R10, R9, 0x7610, R10 ;  /* 0x00007610090a7816 */ /* 0x001fe2000000000a */
[-C--:B------:R-:W-:Y:S01]  /*1e550*/  FMUL R9, R216, R2.reuse ;  /* 0x00000002d8097220 */ /* 0x080fe20000400000 */
[----:B-1----:R-:W-:Y:S01]  /*1e560*/  PRMT R11, R3, 0x7610, R11 ;  /* 0x00007610030b7816 */ /* 0x002fe2000000000b */
[----:B------:R-:W-:-:S03]  /*1e570*/  FMUL R3, R215, R2 ;  /* 0x00000002d7037220 */ /* 0x000fc60000400000 */
[----:B------:R-:W-:Y:S02]  /*1e580*/  F2FP.F16.F32.PACK_AB R9, RZ, R9 ;  /* 0x00000009ff09723e */ /* 0x000fe400000000ff */
[----:B--2---:R-:W-:Y:S02]  /*1e590*/  PRMT R12, R8, 0x7610, R12 ;  /* 0x00007610080c7816 */ /* 0x004fe4000000000c */
[----:B------:R-:W-:Y:S01]  /*1e5a0*/  F2FP.F16.F32.PACK_AB R8, RZ, R3 ;  /* 0x00000003ff08723e */ /* 0x000fe200000000ff */
[----:B------:R-:W-:Y:S01]  /*1e5b0*/  FMUL R3, R214, R2 ;  /* 0x00000002d6037220 */ /* 0x000fe20000400000 */
[C---:B------:R-:W-:Y:S02]  /*1e5c0*/  ISETP.GT.AND P4, PT, R0.reuse, 0x71, P2 ;  /* 0x000000710000780c */ /* 0x040fe40001784270 */
[----:B------:R-:W-:Y:S01]  /*1e5d0*/  ISETP.GT.AND P5, PT, R0, 0x78, P3 ;  /* 0x000000780000780c */ /* 0x000fe20001fa4270 */
[----:B------:R0:W-:Y:S01]  /*1e5e0*/  @P6 STG.E.U16 desc[UR44][R4.64+0xe2], R10 ;  /* 0x0000e20a04006986 */ /* 0x0001e2000c10152c */
[----:B------:R-:W-:-:S02]  /*1e5f0*/  PRMT R13, R9, 0x7610, R13 ;  /* 0x00007610090d7816 */ /* 0x000fc4000000000d */
[----:B------:R-:W-:Y:S01]  /*1e600*/  F2FP.F16.F32.PACK_AB R9, RZ, R3 ;  /* 0x00000003ff09723e */ /* 0x000fe200000000ff */
[----:B------:R1:W-:Y:S01]  /*1e610*/  @P1 STG.E.U16 desc[UR44][R6.64+0xe0], R11 ;  /* 0x0000e00b06001986 */ /* 0x0003e2000c10152c */
[----:B------:R-:W-:Y:S01]  /*1e620*/  ISETP.GT.AND P0, PT, R0, 0x79, P3 ;  /* 0x000000790000780c */ /* 0x000fe20001f04270 */
[-C--:B------:R-:W-:Y:S01]  /*1e630*/  FMUL R3, R212, R2.reuse ;  /* 0x00000002d4037220 */ /* 0x080fe20000400000 */
[----:B------:R-:W-:Y:S02]  /*1e640*/  ISETP.GT.AND P1, PT, R0, 0x78, P2 ;  /* 0x000000780000780c */ /* 0x000fe40001724270 */
[----:B------:R-:W-:Y:S01]  /*1e650*/  PRMT R14, R8, 0x7610, R14 ;  /* 0x00007610080e7816 */ /* 0x000fe2000000000e */
[----:B------:R-:W-:Y:S01]  /*1e660*/  FMUL R8, R213, R2 ;  /* 0x00000002d5087220 */ /* 0x000fe20000400000 */
[----:B------:R-:W-:Y:S01]  /*1e670*/  F2FP.F16.F32.PACK_AB R3, RZ, R3 ;  /* 0x00000003ff03723e */ /* 0x000fe200000000ff */
[----:B------:R2:W-:Y:S01]  /*1e680*/  @P4 STG.E.U16 desc[UR44][R6.64+0xe2], R12 ;  /* 0x0000e20c06004986 */ /* 0x0005e2000c10152c */
[----:B------:R-:W-:-:S02]  /*1e690*/  ISETP.GT.AND P4, PT, R0, 0x79, P2 ;  /* 0x000000790000780c */ /* 0x000fc40001784270 */
[----:B0-----:R-:W-:Y:S01]  /*1e6a0*/  F2FP.F16.F32.PACK_AB R10, RZ, R8 ;  /* 0x00000008ff0a723e */ /* 0x001fe200000000ff */
[----:B------:R-:W-:Y:S01]  /*1e6b0*/  @P5 STG.E.U16 desc[UR44][R4.64+0xf0], R13 ;  /* 0x0000f00d04005986 */ /* 0x000fe2000c10152c */
[----:B-1----:R-:W-:Y:S01]  /*1e6c0*/  PRMT R11, R3, 0x7610, R11 ;  /* 0x00007610030b7816 */ /* 0x002fe2000000000b */
[-C--:B------:R-:W-:Y:S01]  /*1e6d0*/  FMUL R3, R210, R2.reuse ;  /* 0x00000002d2037220 */ /* 0x080fe20000400000 */
[----:B------:R-:W-:Y:S01]  /*1e6e0*/  FMUL R8, R211, R2 ;  /* 0x00000002d3087220 */ /* 0x000fe20000400000 */
[C---:B------:R-:W-:Y:S01]  /*1e6f0*/  ISETP.GT.AND P5, PT, R0.reuse, 0x80, P3 ;  /* 0x000000800000780c */ /* 0x040fe20001fa4270 */
[----:B------:R-:W-:Y:S01]  /*1e700*/  @P0 STG.E.U16 desc[UR44][R4.64+0xf2], R14 ;  /* 0x0000f20e04000986 */ /* 0x000fe2000c10152c */
[----:B------:R-:W-:-:S03]  /*1e710*/  ISETP.GT.AND P6, PT, R0, 0x81, P3 ;  /* 0x000000810000780c */ /* 0x000fc60001fc4270 */
[----:B------:R0:W-:Y:S01]  /*1e720*/  @P1 STG.E.U16 desc[UR44][R6.64+0xf0], R9 ;  /* 0x0000f00906001986 */ /* 0x0001e2000c10152c */
[----:B------:R-:W-:-:S04]  /*1e730*/  F2FP.F16.F32.PACK_AB R8, RZ, R8 ;  /* 0x00000008ff08723e */ /* 0x000fc800000000ff */
[----:B--2---:R-:W-:Y:S01]  /*1e740*/  PRMT R12, R8, 0x7610, R12 ;  /* 0x00007610080c7816 */ /* 0x004fe2000000000c */
[-C--:B------:R-:W-:Y:S01]  /*1e750*/  FMUL R8, R208, R2.reuse ;  /* 0x00000002d0087220 */ /* 0x080fe20000400000 */
[----:B0-----:R-:W-:Y:S01]  /*1e760*/  F2FP.F16.F32.PACK_AB R9, RZ, R3 ;  /* 0x00000003ff09723e */ /* 0x001fe200000000ff */
[----:B------:R-:W-:Y:S01]  /*1e770*/  FMUL R3, R209, R2 ;  /* 0x00000002d1037220 */ /* 0x000fe20000400000 */
[----:B------:R0:W-:Y:S01]  /*1e780*/  @P4 STG.E.U16 desc[UR44][R6.64+0xf2], R10 ;  /* 0x0000f20a06004986 */ /* 0x0001e2000c10152c */
[----:B------:R-:W-:-:S03]  /*1e790*/  ISETP.GT.AND P0, PT, R0, 0x80, P2 ;  /* 0x000000800000780c */ /* 0x000fc60001704270 */
[----:B------:R-:W-:Y:S01]  /*1e7a0*/  F2FP.F16.F32.PACK_AB R3, RZ, R3 ;  /* 0x00000003ff03723e */ /* 0x000fe200000000ff */
[----:B------:R1:W-:Y:S01]  /*1e7b0*/  @P5 STG.E.U16 desc[UR44][R4.64+0x100], R11 ;  /* 0x0001000b04005986 */ /* 0x0003e2000c10152c */
[----:B------:R-:W-:Y:S02]  /*1e7c0*/  ISETP.GT.AND P1, PT, R0, 0x81, P2 ;  /* 0x000000810000780c */ /* 0x000fe40001724270 */
[----:B------:R-:W-:Y:S01]  /*1e7d0*/  F2FP.F16.F32.PACK_AB R8, RZ, R8 ;  /* 0x00000008ff08723e */ /* 0x000fe200000000ff */
[----:B------:R2:W-:Y:S01]  /*1e7e0*/  @P6 STG.E.U16 desc[UR44][R4.64+0x102], R12 ;  /* 0x0001020c04006986 */ /* 0x0005e2000c10152c */
[----:B0-----:R-:W-:Y:S01]  /*1e7f0*/  PRMT R10, R9, 0x7610, R10 ;  /* 0x00007610090a7816 */ /* 0x001fe2000000000a */
[-C--:B------:R-:W-:Y:S01]  /*1e800*/  FMUL R9, R207, R2.reuse ;  /* 0x00000002cf097220 */ /* 0x080fe20000400000 */
[----:B-1----:R-:W-:Y:S01]  /*1e810*/  PRMT R11, R3, 0x7610, R11 ;  /* 0x00007610030b7816 */ /* 0x002fe2000000000b */
[----:B------:R-:W-:Y:S01]  /*1e820*/  FMUL R3, R206, R2 ;  /* 0x00000002ce037220 */ /* 0x000fe20000400000 */
[----:B------:R-:W-:-:S02]  /*1e830*/  ISETP.GT.AND P4, PT, R0, 0x88, P3 ;  /* 0x000000880000780c */ /* 0x000fc40001f84270 */
[----:B--2---:R-:W-:Y:S02]  /*1e840*/  PRMT R12, R8, 0x7610, R12 ;  /* 0x00007610080c7816 */ /* 0x004fe4000000000c */
[----:B------:R-:W-:Y:S01]  /*1e850*/  F2FP.F16.F32.PACK_AB R8, RZ, R3 ;  /* 0x00000003ff08723e */ /* 0x000fe200000000ff */
[-C--:B------:R-:W-:Y:S01]  /*1e860*/  FMUL R3, R205, R2.reuse ;  /* 0x00000002cd037220 */ /* 0x080fe20000400000 */
[----:B------:R-:W-:Y:S02]  /*1e870*/  F2FP.F16.F32.PACK_AB R9, RZ, R9 ;  /* 0x00000009ff09723e */ /* 0x000fe400000000ff */
[C---:B------:R-:W-:Y:S01]  /*1e880*/  ISETP.GT.AND P5, PT, R0.reuse, 0x89, P3 ;  /* 0x000000890000780c */ /* 0x040fe20001fa4270 */
[----:B------:R0:W-:Y:S01]  /*1e890*/  @P0 STG.E.U16 desc[UR44][R6.64+0x100], R10 ;  /* 0x0001000a06000986 */ /* 0x0001e2000c10152c */
[----:B------:R-:W-:Y:S02]  /*1e8a0*/  PRMT R13, R9, 0x7610, R13 ;  /* 0x00007610090d7816 */ /* 0x000fe4000000000d */
[----:B------:R-:W-:Y:S01]  /*1e8b0*/  F2FP.F16.F32.PACK_AB R9, RZ, R3 ;  /* 0x00000003ff09723e */ /* 0x000fe200000000ff */
[----:B------:R1:W-:Y:S01]  /*1e8c0*/  @P1 STG.E.U16 desc[UR44][R6.64+0x102], R11 ;  /* 0x0001020b06001986 */ /* 0x0003e2000c10152c */
[C---:B------:R-:W-:Y:S01]  /*1e8d0*/  ISETP.GT.AND P0, PT, R0.reuse, 0x88, P2 ;  /* 0x000000880000780c */ /* 0x040fe20001704270 */
[----:B------:R-:W-:Y:S01]  /*1e8e0*/  FMUL R3, R203, R2 ;  /* 0x00000002cb037220 */ /* 0x000fe20000400000 */
[----:B------:R-:W-:-:S02]  /*1e8f0*/  ISETP.GT.AND P1, PT, R0, 0x89, P2 ;  /* 0x000000890000780c */ /* 0x000fc40001724270 */
[----:B------:R-:W-:Y:S01]  /*1e900*/  PRMT R14, R8, 0x7610, R14 ;  /* 0x00007610080e7816 */ /* 0x000fe2000000000e */
[----:B------:R-:W-:Y:S01]  /*1e910*/  FMUL R8, R204, R2 ;  /* 0x00000002cc087220 */ /* 0x000fe20000400000 */
[----:B------:R-:W-:Y:S01]  /*1e920*/  F2FP.F16.F32.PACK_AB R3, RZ, R3 ;  /* 0x00000003ff03723e */ /* 0x000fe200000000ff */
[----:B------:R2:W-:Y:S01]  /*1e930*/  @P4 STG.E.U16 desc[UR44][R4.64+0x110], R12 ;  /* 0x0001100c04004986 */ /* 0x0005e2000c10152c */
[----:B------:R-:W-:Y:S02]  /*1e940*/  ISETP.GT.AND P4, PT, R0, 0x90, P3 ;  /* 0x000000900000780c */ /* 0x000fe40001f84270 */
        /* <DEDUP_REMOVED lines=9> */
[----:B------:R-:W-:Y:S02]  /*1e9e0*/  F2FP.F16.F32.PACK_AB R8, RZ, R8 ;  /* 0x00000008ff08723e */ /* 0x000fe400000000ff */
[----:B------:R-:W-:Y:S01]  /*1e9f0*/  ISETP.GT.AND P1, PT, R0, 0x91, P2 ;  /* 0x000000910000780c */ /* 0x000fe20001724270 */
[----:B------:R1:W-:Y:S01]  /*1ea00*/  @P4 STG.E.U16 desc[UR44][R4.64+0x120], R10 ;  /* 0x0001200a04004986 */ /* 0x0003e2000c10152c */
[----:B--2---:R-:W-:Y:S01]  /*1ea10*/  PRMT R12, R8, 0x7610, R12 ;  /* 0x00007610080c7816 */ /* 0x004fe2000000000c */
[-C--:B------:R-:W-:Y:S01]  /*1ea20*/  FMUL R8, R199, R2.reuse ;  /* 0x00000002c7087220 */ /* 0x080fe20000400000 */
[----:B0-----:R-:W-:Y:S01]  /*1ea30*/  F2FP.F16.F32.PACK_AB R9, RZ, R3 ;  /* 0x00000003ff09723e */ /* 0x001fe200000000ff */
[----:B------:R-:W-:Y:S01]  /*1ea40*/  FMUL R3, R200, R2 ;  /* 0x00000002c8037220 */ /* 0x000fe20000400000 */
[----:B------:R-:W-:Y:S01]  /*1ea50*/  ISETP.GT.AND P4, PT, R0, 0x98, P3 ;  /* 0x000000980000780c */ /* 0x000fe20001f84270 */
[----:B------:R0:W-:Y:S03]  /*1ea60*/  @P5 STG.E.U16 desc[UR44][R4.64+0x122], R11 ;  /* 0x0001220b04005986 */ /* 0x0001e6000c10152c */
[----:B------:R-:W-:-:S02]  /*1ea70*/  F2FP.F16.F32.PACK_AB R3, RZ, R3 ;  /* 0x00000003ff03723e */ /* 0x000fc400000000ff */
[----:B-1----:R-:W-:Y:S01]  /*1ea80*/  PRMT R10, R9, 0x7610, R10 ;  /* 0x00007610090a7816 */ /* 0x002fe2000000000a */
[----:B------:R-:W-:Y:S01]  /*1ea90*/  FMUL R9, R198, R2 ;  /* 0x00000002c6097220 */ /* 0x000fe20000400000 */
[----:B------:R-:W-:Y:S01]  /*1eaa0*/  F2FP.F16.F32.PACK_AB R8, RZ, R8 ;  /* 0x00000008ff08723e */ /* 0x000fe200000000ff */
[----:B------:R1:W-:Y:S01]  /*1eab0*/  @P0 STG.E.U16 desc[UR44][R6.64+0x120], R12 ;  /* 0x0001200c06000986 */ /* 0x0003e2000c10152c */
[----:B0-----:R-:W-:Y:S01]  /*1eac0*/  PRMT R11, R3, 0x7610, R11 ;  /* 0x00007610030b7816 */ /* 0x001fe2000000000b */
[----:B------:R-:W-:Y:S01]  /*1ead0*/  FMUL R3, R197, R2 ;  /* 0x00000002c5037220 */ /* 0x000fe20000400000 */
[C---:B------:R-:W-:Y:S01]  /*1eae0*/  ISETP.GT.AND P5, PT, R0.reuse, 0x99, P3 ;  /* 0x000000990000780c */ /* 0x040fe20001fa4270 */
[----:B------:R0:W-:Y:S01]  /*1eaf0*/  @P1 STG.E.U16 desc[UR44][R6.64+0x122], R10 ;  /* 0x0001220a06001986 */ /* 0x0001e2000c10152c */
[----:B------:R-:W-:Y:S02]  /*1eb00*/  ISETP.GT.AND P1, PT, R0, 0x98, P2 ;  /* 0x000000980000780c */ /* 0x000fe40001724270 */
[----:B------:R-:W-:-:S02]  /*1eb10*/  F2FP.F16.F32.PACK_AB R9, RZ, R9 ;  /* 0x00000009ff09723e */ /* 0x000fc400000000ff */
[----:B-1----:R-:W-:Y:S02]  /*1eb20*/  PRMT R12, R8, 0x7610, R12 ;  /* 0x00007610080c7816 */ /* 0x002fe4000000000c */
[----:B------:R-:W-:Y:S01]  /*1eb30*/  F2FP.F16.F32.PACK_AB R8, RZ, R3 ;  /* 0x00000003ff08723e */ /* 0x000fe200000000ff */
[-C--:B------:R-:W-:Y:S01]  /*1eb40*/  FMUL R3, R196, R2.reuse ;  /* 0x00000002c4037220 */ /* 0x080fe20000400000 */
[C---:B------:R-:W-:Y:S01]  /*1eb50*/  ISETP.GT.AND P0, PT, R0.reuse, 0x99, P2 ;  /* 0x000000990000780c */ /* 0x040fe20001704270 */
[----:B------:R1:W-:Y:S01]  /*1eb60*/  @P4 STG.E.U16 desc[UR44][R4.64+0x130], R11 ;  /* 0x0001300b04004986 */ /* 0x0003e2000c10152c */
[----:B------:R-:W-:Y:S02]  /*1eb70*/  ISETP.GT.AND P4, PT, R0, 0xa0, P3 ;  /* 0x000000a00000780c */ /* 0x000fe40001f84270 */
[----:B------:R-:W-:Y:S02]  /*1eb80*/  PRMT R13, R9, 0x7610, R13 ;  /* 0x00007610090d7816 */ /* 0x000fe4000000000d */
        /* <DEDUP_REMOVED lines=68> */
[----:B------:R-:W-:Y:S02]  /*1efd0*/  ISETP.GT.AND P1, PT, R0, 0xb8, P2 ;  /* 0x000000b80000780c */ /* 0x000fe40001724270 */
[----:B------:R-:W-:Y:S02]  /*1efe0*/  F2FP.F16.F32.PACK_AB R8, RZ, R8 ;  /* 0x00000008ff08723e */ /* 0x000fe400000000ff */
[----:B0-----:R-:W-:Y:S01]  /*1eff0*/  PRMT R10, R9, 0x7610, R10 ;  /* 0x00007610090a7816 */ /* 0x001fe2000000000a */
[-C--:B------:R-:W-:Y:S01]  /*1f000*/  FMUL R9, R180, R2.reuse ;  /* 0x00000002b4097220 */ /* 0x080fe20000400000 */
[----:B-1----:R-:W-:Y:S01]  /*1f010*/  PRMT R11, R3, 0x7610, R11 ;  /* 0x00007610030b7816 */ /* 0x002fe2000000000b */
[----:B------:R-:W-:Y:S01]  /*1f020*/  FMUL R3, R179, R2 ;  /* 0x00000002b3037220 */ /* 0x000fe20000400000 */
[----:B------:R0:W-:Y:S02]  /*1f030*/  @P5 STG.E.U16 desc[UR44][R4.64+0x170], R12 ;  /* 0x0001700c04005986 */ /* 0x0001e4000c10152c */
[----:B------:R-:W-:-:S02]  /*1f040*/  F2FP.F16.F32.PACK_AB R9, RZ, R9 ;  /* 0x00000009ff09723e */ /* 0x000fc400000000ff */
[C---:B------:R-:W-:Y:S02]  /*1f050*/  ISETP.GT.AND P4, PT, R0.reuse, 0xb9, P2 ;  /* 0x000000b90000780c */ /* 0x040fe40001784270 */
[----:B------:R-:W-:Y:S02]  /*1f060*/  ISETP.GT.AND P5, PT, R0, 0xc0, P3 ;  /* 0x000000c00000780c */ /* 0x000fe40001fa4270 */
[----:B0-----:R-:W-:Y:S02]  /*1f070*/  PRMT R12, R8, 0x7610, R12 ;  /* 0x00007610080c7816 */ /* 0x001fe4000000000c */
[----:B------:R-:W-:Y:S01]  /*1f080*/  F2FP.F16.F32.PACK_AB R8, RZ, R3 ;  /* 0x00000003ff08723e */ /* 0x000fe200000000ff */
[----:B------:R-:W-:Y:S01]  /*1f090*/  FMUL R3, R178, R2 ;  /* 0x00000002b2037220 */ /* 0x000fe20000400000 */
[----:B------:R-:W-:Y:S01]  /*1f0a0*/  PRMT R13, R9, 0x7610, R13 ;  /* 0x00007610090d7816 */ /* 0x000fe2000000000d */
[----:B------:R0:W-:Y:S01]  /*1f0b0*/  @P6 STG.E.U16 desc[UR44][R4.64+0x172], R10 ;  /* 0x0001720a04006986 */ /* 0x0001e2000c10152c */
[----:B------:R-:W-:-:S02]  /*1f0c0*/  ISETP.GT.AND P0, PT, R0, 0xc1, P3 ;  /* 0x000000c10000780c */ /* 0x000fc40001f04270 */
[----:B------:R-:W-:Y:S01]  /*1f0d0*/  F2FP.F16.F32.PACK_AB R9, RZ, R3 ;  /* 0x00000003ff09723e */ /* 0x000fe200000000ff */
[----:B------:R1:W-:Y:S01]  /*1f0e0*/  @P1 STG.E.U16 desc[UR44][R6.64+0x170], R11 ;  /* 0x0001700b06001986 */ /* 0x0003e2000c10152c */
[-C--:B------:R-:W-:Y:S01]  /*1f0f0*/  FMUL R3, R176, R2.reuse ;  /* 0x00000002b0037220 */ /* 0x080fe20000400000 */
[----:B------:R-:W-:Y:S02]  /*1f100*/  ISETP.GT.AND P1, PT, R0, 0xc0, P2 ;  /* 0x000000c00000780c */ /* 0x000fe40001724270 */
        /* <DEDUP_REMOVED lines=40> */
[C---:B------:R-:W-:Y:S01]  /*1f390*/  ISETP.GT.AND P0, PT, R0.reuse, 0xd0, P2 ;  /* 0x000000d00000780c */ /* 0x040fe20001704270 */
        /* <DEDUP_REMOVED lines=11> */
[----:B------:R-:W-:Y:S01]  /*1f450*/  ISETP.GT.AND P5, PT, R0, 0xd9, P3 ;  /* 0x000000d90000780c */ /* 0x000fe20001fa4270 */
[----:B------:R-:W-:Y:S01]  /*1f460*/  FMUL R8, R166, R2 ;  /* 0x00000002a6087220 */ /* 0x000fe20000400000 */
[----:B------:R-:W-:Y:S01]  /*1f470*/  @P0 STG.E.U16 desc[UR44][R6.64+0x1a0], R14 ;  /* 0x0001a00e06000986 */ /* 0x000fe2000c10152c */
[----:B------:R-:W-:-:S03]  /*1f480*/  ISETP.GT.AND P0, PT, R0, 0xd8, P2 ;  /* 0x000000d80000780c */ /* 0x000fc60001704270 */
[----:B------:R0:W-:Y:S01]  /*1f490*/  @P1 STG.E.U16 desc[UR44][R6.64+0x1a2], R9 ;  /* 0x0001a20906001986 */ /* 0x0001e2000c10152c */
[----:B------:R-:W-:Y:S02]  /*1f4a0*/  F2FP.F16.F32.PACK_AB R8, RZ, R8 ;  /* 0x00000008ff08723e */ /* 0x000fe400000000ff */
[----:B------:R-:W-:Y:S02]  /*1f4b0*/  ISETP.GT.AND P1, PT, R0, 0xd9, P2 ;  /* 0x000000d90000780c */ /* 0x000fe40001724270 */
        /* <DEDUP_REMOVED lines=16> */
[----:B------:R1:W-:Y:S01]  /*1f5c0*/  @P1 STG.E.U16 desc[UR44][R6.64+0x1b2], R10 ;  /* 0x0001b20a06001986 */ /* 0x0003e2000c10152c */
[----:B------:R-:W-:Y:S02]  /*1f5d0*/  ISETP.GT.AND P1, PT, R0, 0xe0, P2 ;  /* 0x000000e00000780c */ /* 0x000fe40001724270 */
[----:B0-----:R-:W-:Y:S02]  /*1f5e0*/  PRMT R12, R8, 0x7610, R12 ;  /* 0x00007610080c7816 */ /* 0x001fe4000000000c */
[----:B------:R-:W-:Y:S01]  /*1f5f0*/  F2FP.F16.F32.PACK_AB R8, RZ, R3 ;  /* 0x00000003ff08723e */ /* 0x000fe200000000ff */
[-C--:B------:R-:W-:Y:S01]  /*1f600*/  FMUL R3, R160, R2.reuse ;  /* 0x00000002a0037220 */ /* 0x080fe20000400000 */
[----:B------:R-:W-:Y:S01]  /*1f610*/  ISETP.GT.AND P0, PT, R0, 0xe1, P2 ;  /* 0x000000e10000780c */ /* 0x000fe20001704270 */
[----:B------:R0:W-:Y:S01]  /*1f620*/  @P4 STG.E.U16 desc[UR44][R4.64+0x1c0], R11 ;  /* 0x0001c00b04004986 */ /* 0x0001e2000c10152c */
[----:B-1----:R-:W-:Y:S02]  /*1f630*/  PRMT R10, R9, 0x7610, R10 ;  /* 0x00007610090a7816 */ /* 0x002fe4000000000a */
[----:B------:R-:W-:Y:S01]  /*1f640*/  PRMT R13, R8, 0x7610, R13 ;  /* 0x00007610080d7816 */ /* 0x000fe2000000000d */
[----:B------:R-:W-:Y:S01]  /*1f650*/  @P5 STG.E.U16 desc[UR44][R4.64+0x1c2], R12 ;  /* 0x0001c20c04005986 */ /* 0x000fe2000c10152c */
[----:B------:R-:W-:Y:S01]  /*1f660*/  FMUL R8, R159, R2 ;  /* 0x000000029f087220 */ /* 0x000fe20000400000 */
[----:B------:R-:W-:-:S02]  /*1f670*/  ISETP.GT.AND P4, PT, R0, 0xe8, P3 ;  /* 0x000000e80000780c */ /* 0x000fc40001f84270 */
[----:B------:R-:W-:Y:S01]  /*1f680*/  F2FP.F16.F32.PACK_AB R9, RZ, R3 ;  /* 0x00000003ff09723e */ /* 0x000fe200000000ff */
[----:B------:R-:W-:Y:S01]  /*1f690*/  FMUL R3, R158, R2 ;  /* 0x000000029e037220 */ /* 0x000fe20000400000 */
[C---:B------:R-:W-:Y:S02]  /*1f6a0*/  ISETP.GT.AND P5, PT, R0.reuse, 0xe9, P3 ;  /* 0x000000e90000780c */ /* 0x040fe40001fa4270 */
[----:B------:R-:W-:Y:S02]  /*1f6b0*/  ISETP.GT.AND P6, PT, R0, 0xe8, P2 ;  /* 0x000000e80000780c */ /* 0x000fe400017c4270 */
[----:B------:R-:W-:Y:S01]  /*1f6c0*/  F2FP.F16.F32.PACK_AB R8, RZ, R8 ;  /* 0x00000008ff08723e */ /* 0x000fe200000000ff */
[----:B------:R1:W-:Y:S01]  /*1f6d0*/  @P1 STG.E.U16 desc[UR44][R6.64+0x1c0], R10 ;  /* 0x0001c00a06001986 */ /* 0x0003e2000c10152c */
[----:B------:R-:W-:Y:S02]  /*1f6e0*/  F2FP.F16.F32.PACK_AB R3, RZ, R3 ;  /* 0x00000003ff03723e */ /* 0x000fe400000000ff */
[----:B0-----:R-:W-:-:S02]  /*1f6f0*/  PRMT R11, R8, 0x7610, R11 ;  /* 0x00007610080b7816 */ /* 0x001fc4000000000b */
[----:B------:R-:W-:Y:S01]  /*1f700*/  PRMT R18, R3, 0x7610, R18 ;  /* 0x0000761003127816 */ /* 0x000fe20000000012 */
[----:B------:R0:W-:Y:S01]  /*1f710*/  @P0 STG.E.U16 desc[UR44][R6.64+0x1c2], R13 ;  /* 0x0001c20d06000986 */ /* 0x0001e2000c10152c */
[----:B-1----:R-:W-:Y:S01]  /*1f720*/  PRMT R10, R9, 0x7610, R10 ;  /* 0x00007610090a7816 */ /* 0x002fe2000000000a */
[----:B------:R-:W-:-:S04]  /*1f730*/  FMUL R3, R157, R2 ;  /* 0x000000029d037220 */ /* 0x000fc80000400000 */
[----:B------:R-:W-:Y:S01]  /*1f740*/  @P4 STG.E.U16 desc[UR44][R4.64+0x1d0], R10 ;  /* 0x0001d00a04004986 */ /* 0x000fe2000c10152c */
[----:B------:R-:W-:-:S03]  /*1f750*/  ISETP.GT.AND P4, PT, R0, 0xe9, P2 ;  /* 0x000000e90000780c */ /* 0x000fc60001784270 */
[----:B------:R1:W-:Y:S01]  /*1f760*/  @P5 STG.E.U16 desc[UR44][R4.64+0x1d2], R11 ;  /* 0x0001d20b04005986 */ /* 0x0003e2000c10152c */
[----:B------:R-:W-:-:S03]  /*1f770*/  ISETP.GT.AND P5, PT, R0, 0xf0, P3 ;  /* 0x000000f00000780c */ /* 0x000fc60001fa4270 */
[----:B------:R-:W-:Y:S01]  /*1f780*/  @P6 STG.E.U16 desc[UR44][R6.64+0x1d0], R18 ;  /* 0x0001d01206006986 */ /* 0x000fe2000c10152c */
[----:B------:R-:W-:Y:S01]  /*1f790*/  ISETP.GT.AND P6, PT, R0, 0xf1, P3 ;  /* 0x000000f10000780c */ /* 0x000fe20001fc4270 */
[-C--:B------:R-:W-:Y:S01]  /*1f7a0*/  FMUL R8, R156, R2.reuse ;  /* 0x000000029c087220 */ /* 0x080fe20000400000 */
[----:B------:R-:W-:Y:S01]  /*1f7b0*/  FMUL R9, R155, R2 ;  /* 0x000000029b097220 */ /* 0x000fe20000400000 */
[----:B0-----:R-:W-:-:S03]  /*1f7c0*/  F2FP.F16.F32.PACK_AB R13, RZ, R3 ;  /* 0x00000003ff0d723e */ /* 0x001fc600000000ff */
[----:B------:R-:W-:Y:S02]  /*1f7d0*/  F2FP.F16.F32.PACK_AB R14, RZ, R8 ;  /* 0x00000008ff0e723e */ /* 0x000fe400000000ff */
[----:B------:R-:W-:Y:S01]  /*1f7e0*/  F2FP.F16.F32.PACK_AB R15, RZ, R9 ;  /* 0x00000009ff0f723e */ /* 0x000fe200000000ff */
[----:B------:R-:W-:Y:S01]  /*1f7f0*/  @P4 STG.E.U16 desc[UR44][R6.64+0x1d2], R13 ;  /* 0x0001d20d06004986 */ /* 0x000fe2000c10152c */
[----:B------:R-:W-:-:S03]  /*1f800*/  ISETP.GT.AND P4, PT, R0, 0xf1, P2 ;  /* 0x000000f10000780c */ /* 0x000fc60001784270 */
[----:B------:R-:W-:Y:S04]  /*1f810*/  @P5 STG.E.U16 desc[UR44][R4.64+0x1e0], R14 ;  /* 0x0001e00e04005986 */ /* 0x000fe8000c10152c */
[----:B------:R-:W-:Y:S01]  /*1f820*/  @P6 STG.E.U16 desc[UR44][R4.64+0x1e2], R15 ;  /* 0x0001e20f04006986 */ /* 0x000fe2000c10152c */
[----:B------:R-:W-:Y:S01]  /*1f830*/  ISETP.GT.AND P6, PT, R0, 0xf0, P2 ;  /* 0x000000f00000780c */ /* 0x000fe200017c4270 */
[-C--:B-1----:R-:W-:Y:S01]  /*1f840*/  FMUL R11, R154, R2.reuse ;  /* 0x000000029a0b7220 */ /* 0x082fe20000400000 */
[----:B------:R-:W-:-:S04]  /*1f850*/  FMUL R12, R23, R2 ;  /* 0x00000002170c7220 */ /* 0x000fc80000400000 */
[----:B------:R-:W-:Y:S02]  /*1f860*/  F2FP.F16.F32.PACK_AB R11, RZ, R11 ;  /* 0x0000000bff0b723e */ /* 0x000fe400000000ff */
[----:B------:R-:W-:Y:S02]  /*1f870*/  F2FP.F16.F32.PACK_AB R12, RZ, R12 ;  /* 0x0000000cff0c723e */ /* 0x000fe400000000ff */
[C---:B------:R-:W-:Y:S02]  /*1f880*/  ISETP.GT.AND P5, PT, R0.reuse, 0xf8, P3 ;  /* 0x000000f80000780c */ /* 0x040fe40001fa4270 */
[----:B------:R-:W-:Y:S01]  /*1f890*/  ISETP.GT.AND P3, PT, R0, 0xf9, P3 ;  /* 0x000000f90000780c */ /* 0x000fe20001f64270 */
[----:B------:R-:W-:Y:S01]  /*1f8a0*/  @P6 STG.E.U16 desc[UR44][R6.64+0x1e0], R11 ;  /* 0x0001e00b06006986 */ /* 0x000fe2000c10152c */
[----:B------:R-:W-:-:S03]  /*1f8b0*/  FMUL R10, R22, R2 ;  /* 0x00000002160a7220 */ /* 0x000fc60000400000 */
[----:B------:R0:W-:Y:S01]  /*1f8c0*/  @P4 STG.E.U16 desc[UR44][R6.64+0x1e2], R12 ;  /* 0x0001e20c06004986 */ /* 0x0001e2000c10152c */
[----:B------:R-:W-:Y:S01]  /*1f8d0*/  ISETP.GT.AND P4, PT, R0, 0xf8, P2 ;  /* 0x000000f80000780c */ /* 0x000fe20001784270 */
[-C--:B------:R-:W-:Y:S01]  /*1f8e0*/  FMUL R9, R21, R2.reuse ;  /* 0x0000000215097220 */ /* 0x080fe20000400000 */
[-C--:B------:R-:W-:Y:S01]  /*1f8f0*/  FMUL R8, R19, R2.reuse ;  /* 0x0000000213087220 */ /* 0x080fe20000400000 */
[----:B------:R-:W-:Y:S01]  /*1f900*/  FMUL R3, R20, R2 ;  /* 0x0000000214037220 */ /* 0x000fe20000400000 */
[----:B------:R-:W-:Y:S02]  /*1f910*/  F2FP.F16.F32.PACK_AB R10, RZ, R10 ;  /* 0x0000000aff0a723e */ /* 0x000fe400000000ff */
[----:B------:R-:W-:Y:S02]  /*1f920*/  ISETP.GT.AND P2, PT, R0, 0xf9, P2 ;  /* 0x000000f90000780c */ /* 0x000fe40001744270 */
[----:B------:R-:W-:Y:S02]  /*1f930*/  F2FP.F16.F32.PACK_AB R9, RZ, R9 ;  /* 0x00000009ff09723e */ /* 0x000fe400000000ff */
[----:B------:R-:W-:-:S02]  /*1f940*/  F2FP.F16.F32.PACK_AB R8, RZ, R8 ;  /* 0x00000008ff08723e */ /* 0x000fc400000000ff */
[----:B------:R-:W-:Y:S01]  /*1f950*/  F2FP.F16.F32.PACK_AB R3, RZ, R3 ;  /* 0x00000003ff03723e */ /* 0x000fe200000000ff */
[----:B------:R-:W-:Y:S01]  /*1f960*/  @P5 STG.E.U16 desc[UR44][R4.64+0x1f0], R10 ;  /* 0x0001f00a04005986 */ /* 0x000fe2000c10152c */
[----:B0-----:R-:W-:Y:S01]  /*1f970*/  PRMT R12, R8, 0x7610, R12 ;  /* 0x00007610080c7816 */ /* 0x001fe2000000000c */
[----:B------:R-:W-:Y:S01]  /*1f980*/  @P4 IMAD.MOV.U32 R8, RZ, RZ, R6 ;  /* 0x000000ffff084224 */ /* 0x000fe200078e0006 */
[----:B------:R-:W-:Y:S01]  /*1f990*/  PRMT R11, R3, 0x7610, R11 ;  /* 0x00007610030b7816 */ /* 0x000fe2000000000b */
[----:B------:R0:W-:Y:S01]  /*1f9a0*/  @P3 STG.E.U16 desc[UR44][R4.64+0x1f2], R9 ;  /* 0x0001f20904003986 */ /* 0x0001e2000c10152c */
[----:B------:R-:W-:Y:S01]  /*1f9b0*/  USHF.L.U32 UR12, UR8, 0x8, URZ ;  /* 0x00000008080c7899 */ /* 0x000fe2000800063f */
[----:B------:R-:W-:Y:S01]  /*1f9c0*/  ISETP.GT.AND P1, PT, R153, 0x80, PT ;  /* 0x000000809900780c */ /* 0x000fe20003f24270 */
[----:B------:R-:W-:Y:S01]  /*1f9d0*/  USHF.L.U64.HI UR11, UR8, 0x8, UR9 ;  /* 0x00000008080b7899 */ /* 0x000fe20008010209 */
[----:B0-----:R-:W-:-:S03]  /*1f9e0*/  @P4 MOV R9, R7 ;  /* 0x0000000700094202 */ /* 0x001fc60000000f00 */
[----:B------:R-:W-:Y:S02]  /*1f9f0*/  IMAD.U32 R3, RZ, RZ, UR12 ;  /* 0x0000000cff037e24 */ /* 0x000fe4000f8e00ff */
[----:B------:R0:W-:Y:S01]  /*1fa00*/  @P4 STG.E.U16 desc[UR44][R8.64+0x1f0], R11 ;  /* 0x0001f00b08004986 */ /* 0x0001e2000c10152c */
[C---:B------:R-:W-:Y:S02]  /*1fa10*/  ISETP.GT.AND P3, PT, R0.reuse, RZ, P1 ;  /* 0x000000ff0000720c */ /* 0x040fe40000f64270 */
[----:B------:R-:W-:Y:S01]  /*1fa20*/  ISETP.GT.AND P4, PT, R0, 0x1, P1 ;  /* 0x000000010000780c */ /* 0x000fe20000f84270 */
[-C--:B------:R-:W-:Y:S01]  /*1fa30*/  FMUL R24, R24, R2.reuse ;  /* 0x0000000218187220 */ /* 0x080fe20000400000 */
[----:B------:R-:W-:Y:S01]  /*1fa40*/  FMUL R25, R25, R2 ;  /* 0x0000000219197220 */ /* 0x000fe20000400000 */
[----:B0-----:R-:W-:Y:S01]  /*1fa50*/  @P2 MOV R8, R6 ;  /* 0x0000000600082202 */ /* 0x001fe20000000f00 */
[----:B------:R-:W-:Y:S01]  /*1fa60*/  @P2 IMAD.MOV.U32 R9, RZ, RZ, R7 ;  /* 0x000000ffff092224 */ /* 0x000fe200078e0007 */
[----:B------:R-:W-:-:S04]  /*1fa70*/  MOV R7, UR11 ;  /* 0x0000000b00077c02 */ /* 0x000fc80008000f00 */
[----:B------:R0:W-:Y:S01]  /*1fa80*/  @P2 STG.E.U16 desc[UR44][R8.64+0x1f2], R12 ;  /* 0x0001f20c08002986 */ /* 0x0001e2000c10152c */
[C---:B------:R-:W-:Y:S02]  /*1fa90*/  IADD3 R6, P2, P6, R4.reuse, UR5, R3 ;  /* 0x0000000504067c10 */ /* 0x040fe4000fe5e003 */
[----:B------:R-:W-:Y:S02]  /*1faa0*/  IADD3 R4, P5, R4, UR12, RZ ;  /* 0x0000000c04047c10 */ /* 0x000fe4000ffbe0ff */
[----:B------:R-:W-:Y:S02]  /*1fab0*/  IADD3.X R7, R5, UR4, R7, P2, P6 ;  /* 0x0000000405077c10 */ /* 0x000fe400097ec407 */
[----:B------:R-:W-:Y:S02]  /*1fac0*/  ISETP.GT.AND P0, PT, R153, 0x88, PT ;  /* 0x000000889900780c */ /* 0x000fe40003f04270 */
[----:B------:R-:W-:Y:S02]  /*1fad0*/  F2FP.F16.F32.PACK_AB R24, RZ, R24 ;  /* 0x00000018ff18723e */ /* 0x000fe400000000ff */
[----:B------:R-:W-:-:S02]  /*1fae0*/  IADD3.X R5, R5, UR11, RZ, P5, !PT ;  /* 0x0000000b05057c10 */ /* 0x000fc4000affe4ff */
[----:B------:R-:W-:Y:S02]  /*1faf0*/  F2FP.F16.F32.PACK_AB R25, RZ, R25 ;  /* 0x00000019ff19723e */ /* 0x000fe400000000ff */
[C---:B------:R-:W-:Y:S01]  /*1fb00*/  ISETP.GT.AND P2, PT, R0.reuse, RZ, P0 ;  /* 0x000000ff0000720c */ /* 0x040fe20000744270 */
[----:B------:R-:W-:Y:S01]  /*1fb10*/  @P3 STG.E.U16 desc[UR44][R4.64], R24 ;  /* 0x0000001804003986 */ /* 0x000fe2000c10152c */
[----:B------:R-:W-:Y:S01]  /*1fb20*/  ISETP.GT.AND P3, PT, R0, 0x1, P0 ;  /* 0x000000010000780c */ /* 0x000fe20000764270 */
[-C--:B------:R-:W-:Y:S02]  /*1fb30*/  FMUL R26, R26, R2.reuse ;  /* 0x000000021a1a7220 */ /* 0x080fe40000400000 */
[----:B------:R-:W-:Y:S01]  /*1fb40*/  @P4 STG.E.U16 desc[UR44][R4.64+0x2], R25 ;  /* 0x0000021904004986 */ /* 0x000fe2000c10152c */
[----:B------:R-:W-:Y:S01]  /*1fb50*/  ISETP.GT.AND P4, PT, R0, 0x8, P1 ;  /* 0x000000080000780c */ /* 0x000fe20000f84270 */
[-C--:B------:R-:W-:Y:S01]  /*1fb60*/  FMUL R27, R27, R2.reuse ;  /* 0x000000021b1b7220 */ /* 0x080fe20000400000 */
[----:B0-----:R-:W-:Y:S01]  /*1fb70*/  IADD3 R8, P5, R4, UR5, RZ ;  /* 0x0000000504087c10 */ /* 0x001fe2000ffbe0ff */
[----:B------:R-:W-:Y:S01]  /*1fb80*/  FMUL R28, R28, R2 ;  /* 0x000000021c1c7220 */ /* 0x000fe20000400000 */
[----:B------:R-:W-:-:S02]  /*1fb90*/  F2FP.F16.F32.PACK_AB R26, RZ, R26 ;  /* 0x0000001aff1a723e */ /* 0x000fc400000000ff */
[----:B------:R-:W-:Y:S02]  /*1fba0*/  IADD3.X R9, R5, UR4, RZ, P5, !PT ;  /* 0x0000000405097c10 */ /* 0x000fe4000affe4ff */
[----:B------:R-:W-:Y:S02]  /*1fbb0*/  F2FP.F16.F32.PACK_AB R27, RZ, R27 ;  /* 0x0000001bff1b723e */ /* 0x000fe400000000ff */
[----:B------:R-:W-:Y:S01]  /*1fbc0*/  F2FP.F16.F32.PACK_AB R28, RZ, R28 ;  /* 0x0000001cff1c723e */ /* 0x000fe200000000ff */
[----:B------:R-:W-:Y:S01]  /*1fbd0*/  @P2 STG.E.U16 desc[UR44][R8.64], R26 ;  /* 0x0000001a08002986 */ /* 0x000fe2000c10152c */
[C---:B------:R-:W-:Y:S02]  /*1fbe0*/  ISETP.GT.AND P5, PT, R0.reuse, 0x9, P1 ;  /* 0x000000090000780c */ /* 0x040fe40000fa4270 */
[C---:B------:R-:W-:Y:S01]  /*1fbf0*/  ISETP.GT.AND P2, PT, R0.reuse, 0x8, P0 ;  /* 0x000000080000780c */ /* 0x040fe20000744270 */
[----:B------:R-:W-:Y:S01]  /*1fc00*/  @P3 STG.E.U16 desc[UR44][R8.64+0x2], R27 ;  /* 0x0000021b08003986 */ /* 0x000fe2000c10152c */
[-C--:B------:R-:W-:Y:S01]  /*1fc10*/  FMUL R29, R29, R2.reuse ;  /* 0x000000021d1d7220 */ /* 0x080fe20000400000 */
[----:B------:R-:W-:Y:S01]  /*1fc20*/  ISETP.GT.AND P3, PT, R0, 0x9, P0 ;  /* 0x000000090000780c */ /* 0x000fe20000764270 */
[-C--:B------:R-:W-:Y:S01]  /*1fc30*/  FMUL R30, R30, R2.reuse ;  /* 0x000000021e1e7220 */ /* 0x080fe20000400000 */
[----:B------:R-:W-:Y:S01]  /*1fc40*/  @P4 STG.E.U16 desc[UR44][R4.64+0x10], R28 ;  /* 0x0000101c04004986 */ /* 0x000fe2000c10152c */
[----:B------:R-:W-:Y:S01]  /*1fc50*/  ISETP.GT.AND P4, PT, R0, 0x10, P1 ;  /* 0x000000100000780c */ /* 0x000fe20000f84270 */
[-C--:B------:R-:W-:Y:S01]  /*1fc60*/  FMUL R31, R31, R2.reuse ;  /* 0x000000021f1f7220 */ /* 0x080fe20000400000 */
[----:B------:R-:W-:Y:S01]  /*1fc70*/  IADD3 R10, P6, R4, UR5, RZ ;  /* 0x00000005040a7c10 */ /* 0x000fe2000ffde0ff */
[----:B------:R-:W-:Y:S01]  /*1fc80*/  FMUL R32, R32, R2 ;  /* 0x0000000220207220 */ /* 0x000fe20000400000 */
[----:B------:R-:W-:-:S02]  /*1fc90*/  F2FP.F16.F32.PACK_AB R29, RZ, R29 ;  /* 0x0000001dff1d723e */ /* 0x000fc400000000ff */
[----:B------:R-:W-:Y:S02]  /*1fca0*/  F2FP.F16.F32.PACK_AB R30, RZ, R30 ;  /* 0x0000001eff1e723e */ /* 0x000fe400000000ff */
[----:B------:R-:W-:Y:S02]  /*1fcb0*/  IADD3.X R11, R5, UR4, RZ, P6, !PT ;  /* 0x00000004050b7c10 */ /* 0x000fe4000b7fe4ff */
[----:B------:R-:W-:Y:S01]  /*1fcc0*/  F2FP.F16.F32.PACK_AB R31, RZ, R31 ;  /* 0x0000001fff1f723e */ /* 0x000fe200000000ff */
[----:B------:R-:W-:Y:S01]  /*1fcd0*/  @P5 STG.E.U16 desc[UR44][R4.64+0x12], R29 ;  /* 0x0000121d04005986 */ /* 0x000fe2000c10152c */
[----:B------:R-:W-:Y:S02]  /*1fce0*/  F2FP.F16.F32.PACK_AB R32, RZ, R32 ;  /* 0x00000020ff20723e */ /* 0x000fe400000000ff */
[C---:B------:R-:W-:Y:S01]  /*1fcf0*/  ISETP.GT.AND P5, PT, R0.reuse, 0x11, P1 ;  /* 0x000000110000780c */ /* 0x040fe20000fa4270 */
[----:B------:R-:W-:Y:S01]  /*1fd00*/  @P2 STG.E.U16 desc[UR44][R10.64+0x10], R30 ;  /* 0x0000101e0a002986 */ /* 0x000fe2000c10152c */
[----:B------:R-:W-:Y:S01]  /*1fd10*/  ISETP.GT.AND P2, PT, R0, 0x10, P0 ;  /* 0x000000100000780c */ /* 0x000fe20000744270 */
[----:B------:R-:W-:-:S02]  /*1fd20*/  FMUL R33, R33, R2 ;  /* 0x0000000221217220 */ /* 0x000fc40000400000 */
[----:B------:R-:W-:Y:S01]  /*1fd30*/  @P3 STG.E.U16 desc[UR44][R6.64+0x12], R31 ;  /* 0x0000121f06003986 */ /* 0x000fe2000c10152c */
[----:B------:R-:W-:Y:S01]  /*1fd40*/  ISETP.GT.AND P3, PT, R0, 0x11, P0 ;  /* 0x000000110000780c */ /* 0x000fe20000764270 */
[-C--:B------:R-:W-:Y:S02]  /*1fd50*/  FMUL R34, R34, R2.reuse ;  /* 0x0000000222227220 */ /* 0x080fe40000400000 */
[----:B------:R-:W-:Y:S01]  /*1fd60*/  @P4 STG.E.U16 desc[UR44][R4.64+0x20], R32 ;  /* 0x0000202004004986 */ /* 0x000fe2000c10152c */
[----:B------:R-:W-:Y:S01]  /*1fd70*/  ISETP.GT.AND P4, PT, R0, 0x18, P1 ;  /* 0x000000180000780c */ /* 0x000fe20000f84270 */
[-C--:B------:R-:W-:Y:S01]  /*1fd80*/  FMUL R35, R35, R2.reuse ;  /* 0x0000000223237220 */ /* 0x080fe20000400000 */
[----:B------:R-:W-:Y:S01]  /*1fd90*/  FMUL R36, R36, R2 ;  /* 0x0000000224247220 */ /* 0x000fe20000400000 */
[----:B------:R-:W-:Y:S02]  /*1fda0*/  F2FP.F16.F32.PACK_AB R33, RZ, R33 ;  /* 0x00000021ff21723e */ /* 0x000fe400000000ff */
[----:B------:R-:W-:-:S02]  /*1fdb0*/  F2FP.F16.F32.PACK_AB R34, RZ, R34 ;  /* 0x00000022ff22723e */ /* 0x000fc400000000ff */
[----:B------:R-:W-:Y:S01]  /*1fdc0*/  F2FP.F16.F32.PACK_AB R35, RZ, R35 ;  /* 0x00000023ff23723e */ /* 0x000fe200000000ff */
[----:B------:R-:W-:Y:S01]  /*1fdd0*/  @P5 STG.E.U16 desc[UR44][R4.64+0x22], R33 ;  /* 0x0000222104005986 */ /* 0x000fe2000c10152c */
[----:B------:R-:W-:Y:S02]  /*1fde0*/  F2FP.F16.F32.PACK_AB R36, RZ, R36 ;  /* 0x00000024ff24723e */ /* 0x000fe400000000ff */
[C---:B------:R-:W-:Y:S01]  /*1fdf0*/  ISETP.GT.AND P5, PT, R0.reuse, 0x19, P1 ;  /* 0x000000190000780c */ /* 0x040fe20000fa4270 */
[----:B------:R-:W-:Y:S01]  /*1fe00*/  @P2 STG.E.U16 desc[UR44][R6.64+0x20], R34 ;  /* 0x0000202206002986 */ /* 0x000fe2000c10152c */
[C---:B------:R-:W-:Y:S01]  /*1fe10*/  ISETP.GT.AND P2, PT, R0.reuse, 0x18, P0 ;  /* 0x000000180000780c */ /* 0x040fe20000744270 */
[-C--:B------:R-:W-:Y:S02]  /*1fe20*/  FMUL R37, R37, R2.reuse ;  /* 0x0000000225257220 */ /* 0x080fe40000400000 */
[----:B------:R-:W-:Y:S01]  /*1fe30*/  @P3 STG.E.U16 desc[UR44][R6.64+0x22], R35 ;  /* 0x0000222306003986 */ /* 0x000fe2000c10152c */
[----:B------:R-:W-:Y:S01]  /*1fe40*/  ISETP.GT.AND P3, PT, R0, 0x19, P0 ;  /* 0x000000190000780c */ /* 0x000fe20000764270 */
[----:B------:R-:W-:-:S02]  /*1fe50*/  FMUL R38, R38, R2 ;  /* 0x0000000226267220 */ /* 0x000fc40000400000 */
[----:B------:R-:W-:Y:S01]  /*1fe60*/  @P4 STG.E.U16 desc[UR44][R4.64+0x30], R36 ;  /* 0x0000302404004986 */ /* 0x000fe2000c10152c */
[----:B------:R-:W-:Y:S01]  /*1fe70*/  ISETP.GT.AND P4, PT, R0, 0x20, P1 ;  /* 0x000000200000780c */ /* 0x000fe20000f84270 */
[-C--:B------:R-:W-:Y:S01]  /*1fe80*/  FMUL R39, R39, R2.reuse ;  /* 0x0000000227277220 */ /* 0x080fe20000400000 */
[----:B------:R-:W-:Y:S01]  /*1fe90*/  FMUL R40, R40, R2 ;  /* 0x0000000228287220 */ /* 0x000fe20000400000 */
[----:B------:R-:W-:Y:S02]  /*1fea0*/  F2FP.F16.F32.PACK_AB R37, RZ, R37 ;  /* 0x00000025ff25723e */ /* 0x000fe400000000ff */
[----:B------:R-:W-:Y:S02]  /*1feb0*/  F2FP.F16.F32.PACK_AB R38, RZ, R38 ;  /* 0x00000026ff26723e */ /* 0x000fe400000000ff */
[----:B------:R-:W-:Y:S01]  /*1fec0*/  F2FP.F16.F32.PACK_AB R39, RZ, R39 ;  /* 0x00000027ff27723e */ /* 0x000fe200000000ff */
[----:B------:R-:W-:Y:S01]  /*1fed0*/  @P5 STG.E.U16 desc[UR44][R4.64+0x32], R37 ;  /* 0x0000322504005986 */ /* 0x000fe2000c10152c */
[----:B------:R-:W-:-:S02]  /*1fee0*/  F2FP.F16.F32.PACK_AB R40, RZ, R40 ;  /* 0x00000028ff28723e */ /* 0x000fc400000000ff */
[C---:B------:R-:W-:Y:S01]  /*1fef0*/  ISETP.GT.AND P5, PT, R0.reuse, 0x21, P1 ;  /* 0x000000210000780c */ /* 0x040fe20000fa4270 */
[----:B------:R-:W-:Y:S01]  /*1ff00*/  @P2 STG.E.U16 desc[UR44][R6.64+0x30], R38 ;  /* 0x0000302606002986 */ /* 0x000fe2000c10152c */
[C---:B------:R-:W-:Y:S01]  /*1ff10*/  ISETP.GT.AND P2, PT, R0.reuse, 0x20, P0 ;  /* 0x000000200000780c */ /* 0x040fe20000744270 */
[-C--:B------:R-:W-:Y:S02]  /*1ff20*/  FMUL R41, R41, R2.reuse ;  /* 0x0000000229297220 */ /* 0x080fe40000400000 */
[----:B------:R-:W-:Y:S01]  /*1ff30*/  @P3 STG.E.U16 desc[UR44][R6.64+0x32], R39 ;  /* 0x0000322706003986 */ /* 0x000fe2000c10152c */
[----:B------:R-:W-:Y:S01]  /*1ff40*/  ISETP.GT.AND P3, PT, R0, 0x21, P0 ;  /* 0x000000210000780c */ /* 0x000fe20000764270 */
[-C--:B------:R-:W-:Y:S02]  /*1ff50*/  FMUL R42, R42, R2.reuse ;  /* 0x000000022a2a7220 */ /* 0x080fe40000400000 */
[----:B------:R-:W-:Y:S01]  /*1ff60*/  @P4 STG.E.U16 desc[UR44][R4.64+0x40], R40 ;  /* 0x0000402804004986 */ /* 0x000fe2000c10152c */
[----:B------:R-:W-:Y:S01]  /*1ff70*/  ISETP.GT.AND P4, PT, R0, 0x28, P1 ;  /* 0x000000280000780c */ /* 0x000fe20000f84270 */
[-C--:B------:R-:W-:Y:S01]  /*1ff80*/  FMUL R43, R43, R2.reuse ;  /* 0x000000022b2b7220 */ /* 0x080fe20000400000 */
[----:B------:R-:W-:Y:S01]  /*1ff90*/  FMUL R44, R44, R2 ;  /* 0x000000022c2c7220 */ /* 0x000fe20000400000 */
[----:B------:R-:W-:-:S02]  /*1ffa0*/  F2FP.F16.F32.PACK_AB R41, RZ, R41 ;  /* 0x00000029ff29723e */ /* 0x000fc400000000ff */
[----:B------:R-:W-:Y:S02]  /*1ffb0*/  F2FP.F16.F32.PACK_AB R42, RZ, R42 ;  /* 0x0000002aff2a723e */ /* 0x000fe400000000ff */
        /* <DEDUP_REMOVED lines=357> */
[----:B------:R-:W-:Y:S01]  /*21610*/  ISETP.GT.AND P2, PT, R0, 0xd8, P0 ;  /* 0x000000d80000780c */ /* 0x000fe20000744270 */
[-C--:B------:R-:W-:Y:S02]  /*21620*/  FMUL R133, R133, R2.reuse ;  /* 0x0000000285857220 */ /* 0x080fe40000400000 */
[----:B------:R-:W-:Y:S01]  /*21630*/  @P3 STG.E.U16 desc[UR44][R6.64+0x1a2], R131 ;  /* 0x0001a28306003986 */ /* 0x000fe2000c10152c */
[----:B------:R-:W-:-:S03]  /*21640*/  FMUL R134, R134, R2 ;  /* 0x0000000286867220 */ /* 0x000fc60000400000 */
[----:B------:R-:W-:Y:S01]  /*21650*/  @P4 STG.E.U16 desc[UR44][R4.64+0x1b0], R132 ;  /* 0x0001b08404004986 */ /* 0x000fe2000c10152c */
[C---:B------:R-:W-:Y:S01]  /*21660*/  ISETP.GT.AND P4, PT, R0.reuse, 0xd9, P0 ;  /* 0x000000d90000780c */ /* 0x040fe20000784270 */
[----:B------:R-:W-:Y:S01]  /*21670*/  FMUL R135, R135, R2 ;  /* 0x0000000287877220 */ /* 0x000fe20000400000 */
[----:B------:R-:W-:Y:S02]  /*21680*/  F2FP.F16.F32.PACK_AB R133, RZ, R133 ;  /* 0x00000085ff85723e */ /* 0x000fe400000000ff */
[----:B------:R-:W-:Y:S02]  /*21690*/  F2FP.F16.F32.PACK_AB R134, RZ, R134 ;  /* 0x00000086ff86723e */ /* 0x000fe400000000ff */
[----:B------:R-:W-:Y:S01]  /*216a0*/  F2FP.F16.F32.PACK_AB R135, RZ, R135 ;  /* 0x00000087ff87723e */ /* 0x000fe200000000ff */
[----:B------:R-:W-:Y:S01]  /*216b0*/  @P5 STG.E.U16 desc[UR44][R4.64+0x1b2], R133 ;  /* 0x0001b28504005986 */ /* 0x000fe2000c10152c */
[----:B------:R-:W-:-:S03]  /*216c0*/  ISETP.GT.AND P5, PT, R0, 0xe0, P1 ;  /* 0x000000e00000780c */ /* 0x000fc60000fa4270 */
[----:B------:R-:W-:Y:S01]  /*216d0*/  @P2 STG.E.U16 desc[UR44][R6.64+0x1b0], R134 ;  /* 0x0001b08606002986 */ /* 0x000fe2000c10152c */
[----:B------:R-:W-:Y:S01]  /*216e0*/  ISETP.GT.AND P2, PT, R0, 0xe1, P1 ;  /* 0x000000e10000780c */ /* 0x000fe20000f44270 */
[-C--:B------:R-:W-:Y:S01]  /*216f0*/  FMUL R136, R136, R2.reuse ;  /* 0x0000000288887220 */ /* 0x080fe20000400000 */
[C---:B------:R-:W-:Y:S01]  /*21700*/  ISETP.GT.AND P3, PT, R0.reuse, 0xe0, P0 ;  /* 0x000000e00000780c */ /* 0x040fe20000764270 */
[----:B------:R-:W-:Y:S01]  /*21710*/  @P4 STG.E.U16 desc[UR44][R6.64+0x1b2], R135 ;  /* 0x0001b28706004986 */ /* 0x000fe2000c10152c */
[-C--:B------:R-:W-:Y:S01]  /*21720*/  FMUL R137, R137, R2.reuse ;  /* 0x0000000289897220 */ /* 0x080fe20000400000 */
[----:B------:R-:W-:Y:S01]  /*21730*/  ISETP.GT.AND P4, PT, R0, 0xe1, P0 ;  /* 0x000000e10000780c */ /* 0x000fe20000784270 */
[-C--:B------:R-:W-:Y:S01]  /*21740*/  FMUL R138, R138, R2.reuse ;  /* 0x000000028a8a7220 */ /* 0x080fe20000400000 */
[----:B------:R-:W-:Y:S01]  /*21750*/  FMUL R139, R139, R2 ;  /* 0x000000028b8b7220 */ /* 0x000fe20000400000 */
[----:B------:R-:W-:Y:S02]  /*21760*/  F2FP.F16.F32.PACK_AB R136, RZ, R136 ;  /* 0x00000088ff88723e */ /* 0x000fe400000000ff */
[----:B------:R-:W-:-:S02]  /*21770*/  F2FP.F16.F32.PACK_AB R137, RZ, R137 ;  /* 0x00000089ff89723e */ /* 0x000fc400000000ff */
[----:B------:R-:W-:Y:S02]  /*21780*/  F2FP.F16.F32.PACK_AB R138, RZ, R138 ;  /* 0x0000008aff8a723e */ /* 0x000fe400000000ff */
[----:B------:R-:W-:Y:S01]  /*21790*/  F2FP.F16.F32.PACK_AB R139, RZ, R139 ;  /* 0x0000008bff8b723e */ /* 0x000fe200000000ff */
[----:B------:R-:W-:Y:S01]  /*217a0*/  @P5 STG.E.U16 desc[UR44][R4.64+0x1c0], R136 ;  /* 0x0001c08804005986 */ /* 0x000fe2000c10152c */
[----:B------:R-:W-:-:S03]  /*217b0*/  ISETP.GT.AND P5, PT, R0, 0xe9, P1 ;  /* 0x000000e90000780c */ /* 0x000fc60000fa4270 */
[----:B------:R-:W-:Y:S01]  /*217c0*/  @P2 STG.E.U16 desc[UR44][R4.64+0x1c2], R137 ;  /* 0x0001c28904002986 */ /* 0x000fe2000c10152c */
[C---:B------:R-:W-:Y:S02]  /*217d0*/  ISETP.GT.AND P2, PT, R0.reuse, 0xe8, P1 ;  /* 0x000000e80000780c */ /* 0x040fe40000f44270 */
[C---:B------:R-:W-:Y:S01]  /*217e0*/  ISETP.GT.AND P6, PT, R0.reuse, 0xe8, P0 ;  /* 0x000000e80000780c */ /* 0x040fe200007c4270 */
[----:B------:R-:W-:Y:S01]  /*217f0*/  @P3 STG.E.U16 desc[UR44][R6.64+0x1c0], R138 ;  /* 0x0001c08a06003986 */ /* 0x000fe2000c10152c */
[----:B------:R-:W-:Y:S01]  /*21800*/  ISETP.GT.AND P3, PT, R0, 0xe9, P0 ;  /* 0x000000e90000780c */ /* 0x000fe20000764270 */
[-C--:B------:R-:W-:Y:S01]  /*21810*/  FMUL R140, R140, R2.reuse ;  /* 0x000000028c8c7220 */ /* 0x080fe20000400000 */
[-C--:B------:R-:W-:Y:S01]  /*21820*/  FMUL R141, R141, R2.reuse ;  /* 0x000000028d8d7220 */ /* 0x080fe20000400000 */
[----:B------:R-:W-:Y:S01]  /*21830*/  @P4 STG.E.U16 desc[UR44][R6.64+0x1c2], R139 ;  /* 0x0001c28b06004986 */ /* 0x000fe2000c10152c */
[----:B------:R-:W-:Y:S01]  /*21840*/  ISETP.GT.AND P4, PT, R0, 0xf0, P1 ;  /* 0x000000f00000780c */ /* 0x000fe20000f84270 */
[-C--:B------:R-:W-:Y:S01]  /*21850*/  FMUL R142, R142, R2.reuse ;  /* 0x000000028e8e7220 */ /* 0x080fe20000400000 */
[-C--:B------:R-:W-:Y:S01]  /*21860*/  FMUL R143, R143, R2.reuse ;  /* 0x000000028f8f7220 */ /* 0x080fe20000400000 */
[----:B------:R-:W-:Y:S01]  /*21870*/  FMUL R144, R144, R2 ;  /* 0x0000000290907220 */ /* 0x000fe20000400000 */
[----:B------:R-:W-:-:S02]  /*21880*/  F2FP.F16.F32.PACK_AB R140, RZ, R140 ;  /* 0x0000008cff8c723e */ /* 0x000fc400000000ff */
[----:B------:R-:W-:Y:S02]  /*21890*/  F2FP.F16.F32.PACK_AB R141, RZ, R141 ;  /* 0x0000008dff8d723e */ /* 0x000fe400000000ff */
[----:B------:R-:W-:Y:S02]  /*218a0*/  F2FP.F16.F32.PACK_AB R142, RZ, R142 ;  /* 0x0000008eff8e723e */ /* 0x000fe400000000ff */
[----:B------:R-:W-:Y:S02]  /*218b0*/  F2FP.F16.F32.PACK_AB R143, RZ, R143 ;  /* 0x0000008fff8f723e */ /* 0x000fe400000000ff */
[----:B------:R-:W-:Y:S01]  /*218c0*/  F2FP.F16.F32.PACK_AB R144, RZ, R144 ;  /* 0x00000090ff90723e */ /* 0x000fe200000000ff */
[----:B------:R-:W-:Y:S01]  /*218d0*/  @P2 STG.E.U16 desc[UR44][R4.64+0x1d0], R140 ;  /* 0x0001d08c04002986 */ /* 0x000fe2000c10152c */
[----:B------:R-:W-:-:S03]  /*218e0*/  ISETP.GT.AND P2, PT, R0, 0xf1, P1 ;  /* 0x000000f10000780c */ /* 0x000fc60000f44270 */
[----:B------:R-:W-:Y:S01]  /*218f0*/  @P5 STG.E.U16 desc[UR44][R4.64+0x1d2], R141 ;  /* 0x0001d28d04005986 */ /* 0x000fe2000c10152c */
[----:B------:R-:W-:-:S03]  /*21900*/  ISETP.GT.AND P5, PT, R0, 0xf0, P0 ;  /* 0x000000f00000780c */ /* 0x000fc600007a4270 */
[----:B------:R-:W-:Y:S01]  /*21910*/  @P6 STG.E.U16 desc[UR44][R6.64+0x1d0], R142 ;  /* 0x0001d08e06006986 */ /* 0x000fe2000c10152c */
[----:B------:R-:W-:-:S03]  /*21920*/  FMUL R145, R145, R2 ;  /* 0x0000000291917220 */ /* 0x000fc60000400000 */
[----:B------:R-:W-:Y:S01]  /*21930*/  @P3 STG.E.U16 desc[UR44][R6.64+0x1d2], R143 ;  /* 0x0001d28f06003986 */ /* 0x000fe2000c10152c */
[----:B------:R-:W-:-:S03]  /*21940*/  ISETP.GT.AND P3, PT, R0, 0xf8, P1 ;  /* 0x000000f80000780c */ /* 0x000fc60000f64270 */
[----:B------:R-:W-:Y:S01]  /*21950*/  @P4 STG.E.U16 desc[UR44][R4.64+0x1e0], R144 ;  /* 0x0001e09004004986 */ /* 0x000fe2000c10152c */
[----:B------:R-:W-:Y:S01]  /*21960*/  ISETP.GT.AND P4, PT, R0, 0xf1, P0 ;  /* 0x000000f10000780c */ /* 0x000fe20000784270 */
[-C--:B------:R-:W-:Y:S01]  /*21970*/  FMUL R146, R146, R2.reuse ;  /* 0x0000000292927220 */ /* 0x080fe20000400000 */
[C---:B------:R-:W-:Y:S01]  /*21980*/  ISETP.GT.AND P1, PT, R0.reuse, 0xf9, P1 ;  /* 0x000000f90000780c */ /* 0x040fe20000f24270 */
[-C--:B------:R-:W-:Y:S01]  /*21990*/  FMUL R147, R147, R2.reuse ;  /* 0x0000000293937220 */ /* 0x080fe20000400000 */
[----:B------:R-:W-:Y:S01]  /*219a0*/  ISETP.GT.AND P6, PT, R0, 0xf8, P0 ;  /* 0x000000f80000780c */ /* 0x000fe200007c4270 */
[-C--:B------:R-:W-:Y:S01]  /*219b0*/  FMUL R148, R148, R2.reuse ;  /* 0x0000000294947220 */ /* 0x080fe20000400000 */
[----:B------:R-:W-:Y:S01]  /*219c0*/  FMUL R149, R149, R2 ;  /* 0x0000000295957220 */ /* 0x000fe20000400000 */
[----:B------:R-:W-:Y:S02]  /*219d0*/  F2FP.F16.F32.PACK_AB R145, RZ, R145 ;  /* 0x00000091ff91723e */ /* 0x000fe400000000ff */
[----:B------:R-:W-:-:S02]  /*219e0*/  F2FP.F16.F32.PACK_AB R146, RZ, R146 ;  /* 0x00000092ff92723e */ /* 0x000fc400000000ff */
[----:B------:R-:W-:Y:S02]  /*219f0*/  ISETP.GT.AND P0, PT, R0, 0xf9, P0 ;  /* 0x000000f90000780c */ /* 0x000fe40000704270 */
[----:B------:R-:W-:Y:S01]  /*21a00*/  F2FP.F16.F32.PACK_AB R147, RZ, R147 ;  /* 0x00000093ff93723e */ /* 0x000fe200000000ff */
[----:B------:R-:W-:Y:S01]  /*21a10*/  FMUL R150, R150, R2 ;  /* 0x0000000296967220 */ /* 0x000fe20000400000 */
[----:B------:R-:W-:Y:S02]  /*21a20*/  F2FP.F16.F32.PACK_AB R148, RZ, R148 ;  /* 0x00000094ff94723e */ /* 0x000fe400000000ff */
[----:B------:R-:W-:Y:S01]  /*21a30*/  F2FP.F16.F32.PACK_AB R149, RZ, R149 ;  /* 0x00000095ff95723e */ /* 0x000fe200000000ff */
[----:B------:R-:W-:Y:S01]  /*21a40*/  FMUL R151, R151, R2 ;  /* 0x0000000297977220 */ /* 0x000fe20000400000 */
[----:B------:R-:W-:Y:S01]  /*21a50*/  @P2 STG.E.U16 desc[UR44][R4.64+0x1e2], R145 ;  /* 0x0001e29104002986 */ /* 0x000fe2000c10152c */
[----:B------:R-:W-:-:S03]  /*21a60*/  F2FP.F16.F32.PACK_AB R150, RZ, R150 ;  /* 0x00000096ff96723e */ /* 0x000fc600000000ff */
[----:B------:R-:W-:Y:S01]  /*21a70*/  @P5 STG.E.U16 desc[UR44][R6.64+0x1e0], R146 ;  /* 0x0001e09206005986 */ /* 0x000fe2000c10152c */
[----:B------:R-:W-:-:S03]  /*21a80*/  F2FP.F16.F32.PACK_AB R151, RZ, R151 ;  /* 0x00000097ff97723e */ /* 0x000fc600000000ff */
[----:B------:R-:W-:Y:S04]  /*21a90*/  @P4 STG.E.U16 desc[UR44][R6.64+0x1e2], R147 ;  /* 0x0001e29306004986 */ /* 0x000fe8000c10152c */
[----:B------:R-:W-:Y:S04]  /*21aa0*/  @P3 STG.E.U16 desc[UR44][R4.64+0x1f0], R148 ;  /* 0x0001f09404003986 */ /* 0x000fe8000c10152c */
[----:B------:R0:W-:Y:S02]  /*21ab0*/  @P1 STG.E.U16 desc[UR44][R4.64+0x1f2], R149 ;  /* 0x0001f29504001986 */ /* 0x0001e4000c10152c */
[----:B0-----:R-:W-:Y:S01]  /*21ac0*/  @P6 IMAD.MOV.U32 R4, RZ, RZ, R6 ;  /* 0x000000ffff046224 */ /* 0x001fe200078e0006 */
[----:B------:R-:W-:-:S05]  /*21ad0*/  @P6 MOV R5, R7 ;  /* 0x0000000700056202 */ /* 0x000fca0000000f00 */
[----:B------:R0:W-:Y:S04]  /*21ae0*/  @P6 STG.E.U16 desc[UR44][R4.64+0x1f0], R150 ;  /* 0x0001f09604006986 */ /* 0x0001e8000c10152c */
[----:B------:R0:W-:Y:S02]  /*21af0*/  @P0 STG.E.U16 desc[UR44][R6.64+0x1f2], R151 ;  /* 0x0001f29706000986 */ /* 0x0001e4000c10152c */
.L_x_542:
[----:B------:R-:W-:Y:S05]  /*21b00*/  BSYNC B0 ;  /* 0x0000000000007941 */ /* 0x000fea0003800000 */
.L_x_34:
[----:B0-----:R-:W2:Y:S04]  /*21b10*/  LDL.LU R5, [R1+0x200] ;  /* 0x0002000001057983 */ /* 0x001ea80000300800 */
[----:B------:R-:W2:Y:S01]  /*21b20*/  LDL.LU R4, [R1+0x204] ;  /* 0x0002040001047983 */ /* 0x000ea20000300800 */
[----:B------:R-:W-:Y:S01]  /*21b30*/  ULDC UR4, c[0x0][0xc] ;  /* 0x0000030000047ab9 */ /* 0x000fe20000000800 */
[----:B------:R-:W-:Y:S01]  /*21b40*/  ULDC UR5, c[0x0][0x10] ;  /* 0x0000040000057ab9 */ /* 0x000fe20000000800 */
[----:B-----5:R-:W2:Y:S01]  /*21b50*/  LDC R3, c[0x0][0x14] ;  /* 0x00000500ff037b82 */ /* 0x020ea20000000800 */
[----:B------:R-:W-:Y:S01]  /*21b60*/  UIMAD.WIDE.U32 UR4, UR4, UR5, URZ ;  /* 0x00000005040472a5 */ /* 0x000fe2000f8e003f */
[----:B----4-:R-:W-:Y:S01]  /*21b70*/  PRMT R0, RZ, 0x7610, R0 ;  /* 0x00007610ff007816 */ /* 0x010fe20000000000 */
[----:B------:R-:W-:Y:S01]  /*21b80*/  UMOV UR41, 0xffffffff ;  /* 0xffffffff00297882 */ /* 0x000fe20000000000 */
[----:B------:R-:W-:-:S03]  /*21b90*/  UMOV UR42, 0xffffffff ;  /* 0xffffffff002a7882 */ /* 0x000fc60000000000 */
[----:B--2---:R-:W-:-:S04]  /*21ba0*/  IMAD.WIDE.U32 R4, R3, UR4, R4 ;  /* 0x0000000403047c25 */ /* 0x004fc8000f8e0004 */
[----:B------:R-:W-:Y:S01]  /*21bb0*/  IMAD R3, R3, UR5, RZ ;  /* 0x0000000503037c24 */ /* 0x000fe2000f8e02ff */
[----:B------:R-:W-:Y:S01]  /*21bc0*/  MOV R7, R4 ;  /* 0x0000000400077202 */ /* 0x000fe20000000f00 */
[----:B------:R-:W-:Y:S02]  /*21bd0*/  ULDC.64 UR4, c[0x0][0x650] ;  /* 0x0001940000047ab9 */ /* 0x000fe40000000a00 */
[----:B------:R-:W-:Y:S01]  /*21be0*/  IMAD.IADD R6, R5, 0x1, R3 ;  /* 0x0000000105067824 */ /* 0x000fe200078e0203 */
[----:B------:R-:W-:-:S04]  /*21bf0*/  ISETP.GE.U32.AND P0, PT, R4, UR4, PT ;  /* 0x0000000404007c0c */ /* 0x000fc8000bf06070 */
[----:B------:R0:W-:Y:S01]  /*21c00*/  STL [R1+0x200], R6 ;  /* 0x0002000601007387 */ /* 0x0001e20000100800 */
[----:B------:R-:W-:-:S03]  /*21c10*/  ISETP.GE.U32.AND.EX P0, PT, R6, UR5, PT, P0 ;  /* 0x0000000506007c0c */ /* 0x000fc6000bf06100 */
[----:B------:R0:W-:Y:S10]  /*21c20*/  STL [R1+0x204], R7 ;  /* 0x0002040701007387 */ /* 0x0001f40000100800 */
[----:B0-----:R-:W-:Y:S05]  /*21c30*/  @P0 BRA `(.L_x_543) ;  /* 0x0000000400880947 */ /* 0x001fea0003800000 */
[----:B------:R-:W0:Y:S01]  /*21c40*/  S2UR UR6, SR_CTAID.X ;  /* 0x00000000000679c3 */ /* 0x000e220000002500 */
[----:B------:R-:W-:Y:S01]  /*21c50*/  ULDC.64 UR12, c[0x0][0x628] ;  /* 0x00018a00000c7ab9 */ /* 0x000fe20000000a00 */
[----:B------:R-:W-:Y:S01]  /*21c60*/  ULDC UR4, c[0x0][0x150] ;  /* 0x0000540000047ab9 */ /* 0x000fe20000000800 */
[----:B------:R-:W-:Y:S01]  /*21c70*/  ISETP.NE.U32.AND P0, PT, RZ, UR12, PT ;  /* 0x0000000cff007c0c */ /* 0x000fe2000bf05070 */
[----:B------:R-:W-:Y:S01]  /*21c80*/  ULDC UR15, c[0x0][0x630] ;  /* 0x00018c00000f7ab9 */ /* 0x000fe20000000800 */
[C---:B------:R-:W-:Y:S01]  /*21c90*/  R2UR UR16, R7.reuse ;  /* 0x00000000071072ca */ /* 0x040fe200000e0000 */
[----:B------:R-:W-:Y:S01]  /*21ca0*/  ULDC UR19, c[0x0][0x154] ;  /* 0x0000550000137ab9 */ /* 0x000fe20000000800 */
[----:B------:R-:W-:Y:S01]  /*21cb0*/  ISETP.NE.AND.EX P0, PT, RZ, UR13, PT, P0 ;  /* 0x0000000dff007c0c */ /* 0x000fe2000bf05300 */
[----:B------:R-:W2:Y:S01]  /*21cc0*/  S2UR UR18, SR_CTAID.Y ;  /* 0x00000000001279c3 */ /* 0x000ea20000002600 */
[----:B------:R-:W-:Y:S02]  /*21cd0*/  R2UR UR17, R6 ;  /* 0x00000000061172ca */ /* 0x000fe400000e0000 */
[----:B------:R-:W-:-:S02]  /*21ce0*/  R2UR UR10, R7 ;  /* 0x00000000070a72ca */ /* 0x000fc400000e0000 */
[----:B------:R-:W-:Y:S02]  /*21cf0*/  R2UR UR11, R6 ;  /* 0x00000000060b72ca */ /* 0x000fe400000e0000 */
[----:B0-----:R-:W-:-:S05]  /*21d00*/  I2FP.F32.U32 R0, UR6 ;  /* 0x0000000600007c45 */ /* 0x001fca0008201000 */
[----:B------:R-:W-:-:S04]  /*21d10*/  FMUL R0, R0, UR4 ;  /* 0x0000000400007c20 */ /* 0x000fc80008400000 */
[----:B------:R0:W4:Y:S01]  /*21d20*/  F2I.U32.TRUNC.NTZ R3, R0 ;  /* 0x0000000000037305 */ /* 0x000122000020f000 */
[----:B--2---:R-:W-:Y:S05]  /*21d30*/  @!P0 BRA `(.L_x_544) ;  /* 0x0000000000308947 */ /* 0x004fea0003800000 */
        /* <DEDUP_REMOVED lines=12> */
.L_x_544:
[----:B------:R-:W-:Y:S01]  /*21e00*/  USHF.R.U64 UR42, UR10, UR15, UR11 ;  /* 0x0000000f0a2a7299 */ /* 0x000fe2000800120b */
[----:B0-----:R-:W-:Y:S01]  /*21e10*/  I2FP.F32.U32 R0, UR18 ;  /* 0x0000001200007c45 */ /* 0x001fe20008201000 */
[----:B------:R-:W-:Y:S02]  /*21e20*/  USHF.R.U32.HI UR4, URZ, UR15, UR11 ;  /* 0x0000000f3f047299 */ /* 0x000fe4000801160b */
[----:B------:R-:W-:Y:S02]  /*21e30*/  UIADD3 UR10, UP0, URZ, -UR42, URZ ;  /* 0x8000002a3f0a7290 */ /* 0x000fe4000ff1e03f */
[----:B------:R-:W-:Y:S01]  /*21e40*/  FMUL R0, R0, UR19 ;  /* 0x0000001300007c20 */ /* 0x000fe20008400000 */
[----:B------:R-:W-:Y:S01]  /*21e50*/  ULDC.64 UR12, c[0x0][0x620] ;  /* 0x00018800000c7ab9 */ /* 0x000fe20000000a00 */
[----:B------:R-:W-:Y:S01]  /*21e60*/  UIADD3.X UR4, URZ, ~UR4, URZ, UP0, !UPT ;  /* 0x800000043f047290 */ /* 0x000fe200087fe43f */
[----:B------:R-:W-:Y:S01]  /*21e70*/  UMOV UR8, UR16 ;  /* 0x0000001000087c82 */ /* 0x000fe20008000000 */
[----:B------:R-:W-:-:S02]  /*21e80*/  UMOV UR9, UR17 ;  /* 0x0000001100097c82 */ /* 0x000fc40008000000 */
[----:B------:R-:W-:Y:S01]  /*21e90*/  UIMAD UR4, UR4, UR12, URZ ;  /* 0x0000000c040472a4 */ /* 0x000fe2000f8e023f */
[----:B------:R-:W0:Y:S01]  /*21ea0*/  F2I.U32.TRUNC.NTZ R0, R0 ;  /* 0x0000000000007305 */ /* 0x000e22000020f000 */
[----:B------:R-:W-:Y:S01]  /*21eb0*/  UIMAD.WIDE.U32 UR8, UR10, UR12, UR8 ;  /* 0x0000000c0a0872a5 */ /* 0x000fe2000f8e0008 */
[----:B----4-:R-:W-:Y:S01]  /*21ec0*/  R2UR UR12, R3 ;  /* 0x00000000030c72ca */ /* 0x010fe200000e0000 */
[----:B------:R-:W-:Y:S01]  /*21ed0*/  UIMAD UR10, UR10, UR13, UR4 ;  /* 0x0000000d0a0a72a4 */ /* 0x000fe2000f8e0204 */
[----:B------:R-:W-:Y:S01]  /*21ee0*/  ULDC UR11, c[0x0][0x618] ;  /* 0x00018600000b7ab9 */ /* 0x000fe20000000800 */
[----:B------:R-:W-:Y:S02]  /*21ef0*/  ULDC UR21, c[0x0][0x658] ;  /* 0x0001960000157ab9 */ /* 0x000fe40000000800 */
[----:B------:R-:W-:Y:S01]  /*21f00*/  UIADD3 UR9, UR9, UR10, URZ ;  /* 0x0000000a09097290 */ /* 0x000fe2000fffe03f */
[----:B------:R-:W-:Y:S01]  /*21f10*/  UMOV UR15, 0xffffffff ;  /* 0xffffffff000f7882 */ /* 0x000fe20000000000 */
[----:B------:R-:W-:Y:S01]  /*21f20*/  ULDC.64 UR4, c[0x0][0x640] ;  /* 0x0001900000047ab9 */ /* 0x000fe20000000a00 */
[----:B------:R-:W-:Y:S01]  /*21f30*/  USHF.L.U32 UR15, UR15, UR21, URZ ;  /* 0x000000150f0f7299 */ /* 0x000fe2000800063f */
[----:B------:R-:W-:Y:S01]  /*21f40*/  ISETP.NE.U32.AND P0, PT, RZ, UR4, PT ;  /* 0x00000004ff007c0c */ /* 0x000fe2000bf05070 */
[----:B------:R-:W-:-:S02]  /*21f50*/  USHF.R.U64 UR16, UR8, UR11, UR9 ;  /* 0x0000000b08107299 */ /* 0x000fc40008001209 */
[----:B------:R-:W-:Y:S01]  /*21f60*/  USHF.R.U32.HI UR8, URZ, UR11, UR9 ;  /* 0x0000000b3f087299 */ /* 0x000fe20008011609 */
[----:B0-----:R-:W-:Y:S01]  /*21f70*/  R2UR UR14, R0 ;  /* 0x00000000000e72ca */ /* 0x001fe200000e0000 */
[----:B------:R-:W-:Y:S01]  /*21f80*/  ULDC UR17, c[0x0][0x608] ;  /* 0x0001820000117ab9 */ /* 0x000fe20000000800 */
[----:B------:R-:W-:Y:S01]  /*21f90*/  ULOP3.LUT UR40, URZ, UR15, URZ, 0x33, !UPT ;  /* 0x0000000f3f287292 */ /* 0x000fe2000f8e333f */
[----:B------:R-:W-:Y:S01]  /*21fa0*/  ISETP.NE.AND.EX P0, PT, RZ, UR5, PT, P0 ;  /* 0x00000005ff007c0c */ /* 0x000fe2000bf05300 */
[----:B------:R-:W-:Y:S02]  /*21fb0*/  USHF.R.U64 UR15, UR16, UR17, UR8 ;  /* 0x00000011100f7299 */ /* 0x000fe40008001208 */
[----:B------:R-:W-:Y:S02]  /*21fc0*/  USHF.R.U32.HI UR8, URZ, UR17, UR8 ;  /* 0x000000113f087299 */ /* 0x000fe40008011608 */
[----:B------:R-:W-:Y:S02]  /*21fd0*/  UIADD3 UR12, -UR12, URZ, URZ ;  /* 0x0000003f0c0c7290 */ /* 0x000fe4000fffe13f */
[----:B------:R-:W-:Y:S01]  /*21fe0*/  USHF.R.U64 UR17, UR15, UR21, UR8 ;  /* 0x000000150f117299 */ /* 0x000fe20008001208 */
[----:B------:R-:W-:Y:S01]  /*21ff0*/  UMOV UR19, 0x1 ;  /* 0x0000000100137882 */ /* 0x000fe20000000000 */
[----:B------:R-:W-:Y:S01]  /*22000*/  ULDC UR13, c[0x0][0x144] ;  /* 0x00005100000d7ab9 */ /* 0x000fe20000000800 */
[----:B------:R-:W-:Y:S01]  /*22010*/  ULDC UR7, c[0x0][0x600] ;  /* 0x0001800000077ab9 */ /* 0x000fe20000000800 */
[----:B------:R-:W-:-:S02]  /*22020*/  USHF.L.U32 UR24, UR19, UR21, URZ ;  /* 0x0000001513187299 */ /* 0x000fc4000800063f */
[----:B------:R-:W-:Y:S02]  /*22030*/  USHF.R.U32.HI UR8, URZ, UR21, UR8 ;  /* 0x000000153f087299 */ /* 0x000fe40008011608 */
[----:B------:R-:W-:Y:S02]  /*22040*/  UIMAD UR21, UR13, UR12, UR6 ;  /* 0x0000000c0d1572a4 */ /* 0x000fe4000f8e0206 */
[----:B------:R-:W-:Y:S02]  /*22050*/  UIADD3 UR20, UR7, -0x1, URZ ;  /* 0xffffffff07147890 */ /* 0x000fe4000fffe03f */
[----:B------:R-:W-:Y:S01]  /*22060*/  UIADD3 UR19, -UR14, URZ, URZ ;  /* 0x0000003f0e137290 */ /* 0x000fe2000fffe13f */
[----:B------:R-:W-:Y:S01]  /*22070*/  ULDC UR25, c[0x0][0x148] ;  /* 0x0000520000197ab9 */ /* 0x000fe20000000800 */
[----:B------:R-:W-:Y:S01]  /*22080*/  ULDC UR22, c[0x0][0x648] ;  /* 0x0001920000167ab9 */ /* 0x000fe20000000800 */
[----:B------:R-:W-:Y:S01]  /*22090*/  ULDC UR23, c[0x0][0x638] ;  /* 0x00018e0000177ab9 */ /* 0x000fe20000000800 */
        /* <DEDUP_REMOVED lines=14> */
.L_x_545:
[----:B------:R-:W-:Y:S01]  /*22180*/  UISETP.NE.AND UP0, UPT, UR39, URZ, UPT ;  /* 0x0000003f2700728c */ /* 0x000fe2000bf05270 */
[----:B------:R-:W-:Y:S01]  /*22190*/  IMAD.MOV.U32 R0, RZ, RZ, 0x1 ;  /* 0x00000001ff007424 */ /* 0x000fe200078e00ff */
[----:B------:R-:W-:Y:S02]  /*221a0*/  USHF.R.U64 UR4, UR6, UR22, UR8 ;  /* 0x0000001606047299 */ /* 0x000fe40008001208 */
[----:B------:R-:W-:Y:S02]  /*221b0*/  ULOP3.LUT UR40, UR15, UR40, URZ, 0xc0, !UPT ;  /* 0x000000280f287292 */ /* 0x000fe4000f8ec03f */
[----:B------:R-:W-:Y:S02]  /*221c0*/  UIADD3 UR5, -UR4, URZ, URZ ;  /* 0x0000003f04057290 */ /* 0x000fe4000fffe13f */
[----:B------:R-:W-:Y:S02]  /*221d0*/  UIMAD UR40, UR24, UR4, UR40 ;  /* 0x00000004182872a4 */ /* 0x000fe4000f8e0228 */
[----:B------:R-:W-:-:S02]  /*221e0*/  ULOP3.LUT UR16, UR16, UR20, URZ, 0xc0, !UPT ;  /* 0x0000001410107292 */ /* 0x000fc4000f8ec03f */
[----:B------:R-:W-:Y:S02]  /*221f0*/  @UP0 UIMAD UR21, UR25, UR19, UR18 ;  /* 0x00000013191502a4 */ /* 0x000fe4000f8e0212 */
[----:B------:R-:W-:-:S03]  /*22200*/  UIMAD UR4, UR5, UR23, UR17 ;  /* 0x00000017050472a4 */ /* 0x000fc6000f8e0211 */
[----:B------:R-:W-:Y:S01]  /*22210*/  ULDC UR5, c[0x0][0x610] ;  /* 0x0001840000057ab9 */ /* 0x000fe20000000800 */
[----:B------:R-:W-:Y:S02]  /*22220*/  UIMAD UR4, UR4, UR7, UR16 ;  /* 0x00000007040472a4 */ /* 0x000fe4000f8e0210 */
[----:B------:R-:W-:-:S04]  /*22230*/  UIMAD UR40, UR40, UR5, UR21 ;  /* 0x00000005282872a4 */ /* 0x000fc8000f8e0215 */
[----:B------:R-:W-:Y:S02]  /*22240*/  USEL UR41, UR4, UR40, !UP0 ;  /* 0x0000002804297287 */ /* 0x000fe4000c000000 */
[----:B------:R-:W-:-:S12]  /*22250*/  USEL UR40, UR40, UR4, !UP0 ;  /* 0x0000000428287287 */ /* 0x000fd8000c000000 */
.L_x_543:
[----:B------:R-:W-:-:S13]  /*22260*/  LOP3.LUT P0, RZ, R0, 0xff, RZ, 0xc0, !PT ;  /* 0x000000ff00ff7812 */ /* 0x000fda000780c0ff */
[----:B------:R-:W-:Y:S05]  /*22270*/  @P0 BRA `(.L_x_546) ;  /* 0xfffffdf000440947 */ /* 0x000fea000383ffff */
[----:B------:R-:W-:Y:S05]  /*22280*/  EXIT ;  /* 0x000000000000794d */ /* 0x000fea0003800000 */
.L_x_7:
[----:B------:R-:W2:Y:S01]  /*22290*/  LDL R5, [R1+0x204] ;  /* 0x0002040001057983 */ /* 0x000ea20000100800 */
[----:B------:R-:W-:-:S03]  /*222a0*/  ULDC.64 UR4, c[0x0][0x650] ;  /* 0x0001940000047ab9 */ /* 0x000fc60000000a00 */
[----:B------:R-:W3:Y:S01]  /*222b0*/  LDL R4, [R1+0x200] ;  /* 0x0002000001047983 */ /* 0x000ee20000100800 */
[----:B------:R-:W-:Y:S01]  /*222c0*/  PRMT R0, RZ, 0x7610, R0 ;  /* 0x00007610ff007816 */ /* 0x000fe20000000000 */
[----:B------:R-:W-:Y:S01]  /*222d0*/  IMAD.MOV.U32 R2, RZ, RZ, -0x1 ;  /* 0xffffffffff027424 */ /* 0x000fe200078e00ff */
[----:B------:R-:W-:Y:S02]  /*222e0*/  MOV R3, 0xffffffff ;  /* 0xffffffff00037802 */ /* 0x000fe40000000f00 */
[----:B------:R-:W-:Y:S02]  /*222f0*/  MOV R10, 0xffffffff ;  /* 0xffffffff000a7802 */ /* 0x000fe40000000f00 */
[----:B--2---:R-:W-:-:S04]  /*22300*/  ISETP.GE.U32.AND P0, PT, R5, UR4, PT ;  /* 0x0000000405007c0c */ /* 0x004fc8000bf06070 */
[----:B---3--:R-:W-:-:S13]  /*22310*/  ISETP.GE.U32.AND.EX P0, PT, R4, UR5, PT, P0 ;  /* 0x0000000504007c0c */ /* 0x008fda000bf06100 */
        /* <DEDUP_REMOVED lines=21> */
.L_x_548:
[----:B------:R-:W-:Y:S01]  /*22470*/  USHF.R.U64 UR4, UR14, UR19, UR15 ;  /* 0x000000130e047299 */ /* 0x000fe2000800120f */
[----:B------:R-:W-:Y:S01]  /*22480*/  R2UR UR7, R4 ;  /* 0x00000000040772ca */ /* 0x000fe200000e0000 */
[----:B------:R-:W-:Y:S02]  /*22490*/  USHF.R.U32.HI UR5, URZ, UR19, UR15 ;  /* 0x000000133f057299 */ /* 0x000fe4000801160f */
[----:B------:R-:W-:Y:S01]  /*224a0*/  UIADD3 UR13, UP0, URZ, -UR4, URZ ;  /* 0x800000043f0d7290 */ /* 0x000fe2000ff1e03f */
[----:B------:R-:W-:Y:S01]  /*224b0*/  ULDC.64 UR14, c[0x0][0x620] ;  /* 0x00018800000e7ab9 */ /* 0x000fe20000000a00 */
[----:B------:R-:W-:Y:S02]  /*224c0*/  UMOV UR6, UR20 ;  /* 0x0000001400067c82 */ /* 0x000fe40008000000 */
[----:B------:R-:W-:Y:S02]  /*224d0*/  UIADD3.X UR5, URZ, ~UR5, URZ, UP0, !UPT ;  /* 0x800000053f057290 */ /* 0x000fe400087fe43f */
[----:B------:R-:W-:-:S02]  /*224e0*/  UISETP.NE.AND UP1, UPT, UR39, URZ, UPT ;  /* 0x0000003f2700728c */ /* 0x000fc4000bf25270 */
[----:B------:R-:W-:Y:S02]  /*224f0*/  UIMAD UR5, UR5, UR14, URZ ;  /* 0x0000000e050572a4 */ /* 0x000fe4000f8e023f */
[----:B------:R-:W-:Y:S02]  /*22500*/  UIMAD.WIDE.U32 UR6, UR13, UR14, UR6 ;  /* 0x0000000e0d0672a5 */ /* 0x000fe4000f8e0006 */
[----:B------:R-:W-:Y:S01]  /*22510*/  UIMAD UR5, UR13, UR15, UR5 ;  /* 0x0000000f0d0572a4 */ /* 0x000fe2000f8e0205 */
[----:B------:R-:W-:Y:S02]  /*22520*/  ULDC UR14, c[0x0][0x608] ;  /* 0x00018200000e7ab9 */ /* 0x000fe40000000800 */
[----:B------:R-:W-:Y:S01]  /*22530*/  ULDC UR13, c[0x0][0x618] ;  /* 0x00018600000d7ab9 */ /* 0x000fe20000000800 */
[----:B------:R-:W-:Y:S01]  /*22540*/  UIADD3 UR5, UR7, UR5, URZ ;  /* 0x0000000507057290 */ /* 0x000fe2000fffe03f */
[----:B------:R-:W-:Y:S01]  /*22550*/  ULDC UR22, c[0x0][0x658] ;  /* 0x0001960000167ab9 */ /* 0x000fe20000000800 */
[----:B------:R-:W-:-:S02]  /*22560*/  @UP1 UIMAD UR8, UR11, UR12, UR10 ;  /* 0x0000000c0b0812a4 */ /* 0x000fc4000f8e020a */
[----:B------:R-:W-:Y:S02]  /*22570*/  USHF.R.U64 UR17, UR6, UR13, UR5 ;  /* 0x0000000d06117299 */ /* 0x000fe40008001205 */
[----:B------:R-:W-:Y:S01]  /*22580*/  USHF.R.U32.HI UR5, URZ, UR13, UR5 ;  /* 0x0000000d3f057299 */ /* 0x000fe20008011605 */
[----:B------:R-:W-:Y:S01]  /*22590*/  ULDC.64 UR6, c[0x0][0x640] ;  /* 0x0001900000067ab9 */ /* 0x000fe20000000a00 */
[----:B------:R-:W-:Y:S01]  /*225a0*/  UMOV UR10, 0xffffffff ;  /* 0xffffffff000a7882 */ /* 0x000fe20000000000 */
[----:B------:R-:W-:Y:S01]  /*225b0*/  ISETP.NE.U32.AND P0, PT, RZ, UR6, PT ;  /* 0x00000006ff007c0c */ /* 0x000fe2000bf05070 */
[----:B------:R-:W-:Y:S02]  /*225c0*/  USHF.R.U64 UR18, UR17, UR14, UR5 ;  /* 0x0000000e11127299 */ /* 0x000fe40008001205 */
[----:B------:R-:W-:Y:S01]  /*225d0*/  USHF.R.U32.HI UR5, URZ, UR14, UR5 ;  /* 0x0000000e3f057299 */ /* 0x000fe20008011605 */
[----:B------:R-:W-:Y:S01]  /*225e0*/  ISETP.NE.AND.EX P0, PT, RZ, UR7, PT, P0 ;  /* 0x00000007ff007c0c */ /* 0x000fe2000bf05300 */
[----:B------:R-:W-:-:S02]  /*225f0*/  USHF.L.U32 UR11, UR10, UR22, URZ ;  /* 0x000000160a0b7299 */ /* 0x000fc4000800063f */
[----:B------:R-:W-:Y:S01]  /*22600*/  USHF.R.U64 UR19, UR18, UR22, UR5 ;  /* 0x0000001612137299 */ /* 0x000fe20008001205 */
[----:B------:R-:W-:Y:S01]  /*22610*/  ULDC UR20, c[0x0][0x600] ;  /* 0x0001800000147ab9 */ /* 0x000fe20000000800 */
[----:B------:R-:W-:Y:S02]  /*22620*/  USHF.R.U32.HI UR10, URZ, UR22, UR5 ;  /* 0x000000163f0a7299 */ /* 0x000fe40008011605 */
[----:B------:R-:W-:Y:S02]  /*22630*/  UIADD3 UR21, UR20, -0x1, URZ ;  /* 0xffffffff14157890 */ /* 0x000fe4000fffe03f */
[----:B------:R-:W-:Y:S01]  /*22640*/  ULOP3.LUT UR26, URZ, UR11, URZ, 0x33, !UPT ;  /* 0x0000000b3f1a7292 */ /* 0x000fe2000f8e333f */
        /* <DEDUP_REMOVED lines=17> */
.L_x_549:
[----:B------:R-:W-:Y:S01]  /*22760*/  USHF.R.U64 UR6, UR5, UR23, UR10 ;  /* 0x0000001705067299 */ /* 0x000fe2000800120a */
[----:B------:R-:W-:Y:S01]  /*22770*/  IMAD.MOV.U32 R0, RZ, RZ, 0x1 ;  /* 0x00000001ff007424 */ /* 0x000fe200078e00ff */
[----:B------:R-:W-:Y:S01]  /*22780*/  USHF.L.U32 UR25, UR25, UR22, URZ ;  /* 0x0000001619197299 */ /* 0x000fe2000800063f */
[----:B------:R-:W-:Y:S01]  /*22790*/  MOV R10, UR4 ;  /* 0x00000004000a7c02 */ /* 0x000fe20008000f00 */
[----:B------:R-:W-:Y:S02]  /*227a0*/  ULOP3.LUT UR5, UR18, UR26, URZ, 0xc0, !UPT ;  /* 0x0000001a12057292 */ /* 0x000fe4000f8ec03f */
[----:B------:R-:W-:Y:S02]  /*227b0*/  UIADD3 UR7, -UR6, URZ, URZ ;  /* 0x0000003f06077290 */ /* 0x000fe4000fffe13f */
[----:B------:R-:W-:Y:S02]  /*227c0*/  UIMAD UR6, UR25, UR6, UR5 ;  /* 0x00000006190672a4 */ /* 0x000fe4000f8e0205 */
[----:B------:R-:W-:-:S02]  /*227d0*/  ULOP3.LUT UR17, UR17, UR21, URZ, 0xc0, !UPT ;  /* 0x0000001511117292 */ /* 0x000fc4000f8ec03f */
[----:B------:R-:W-:Y:S02]  /*227e0*/  UIMAD UR5, UR7, UR24, UR19 ;  /* 0x00000018070572a4 */ /* 0x000fe4000f8e0213 */
[----:B------:R-:W-:Y:S01]  /*227f0*/  UISETP.NE.AND UP0, UPT, UR39, URZ, UPT ;  /* 0x0000003f2700728c */ /* 0x000fe2000bf05270 */
[----:B------:R-:W-:Y:S01]  /*22800*/  ULDC UR7, c[0x0][0x610] ;  /* 0x0001840000077ab9 */ /* 0x000fe20000000800 */
[----:B------:R-:W-:Y:S02]  /*22810*/  UIMAD UR5, UR5, UR20, UR17 ;  /* 0x00000014050572a4 */ /* 0x000fe4000f8e0211 */
[----:B------:R-:W-:-:S04]  /*22820*/  UIMAD UR8, UR6, UR7, UR8 ;  /* 0x00000007060872a4 */ /* 0x000fc8000f8e0208 */
[----:B------:R-:W-:Y:S02]  /*22830*/  USEL UR6, UR5, UR8, !UP0 ;  /* 0x0000000805067287 */ /* 0x000fe4000c000000 */
[----:B------:R-:W-:-:S04]  /*22840*/  USEL UR8, UR8, UR5, !UP0 ;  /* 0x0000000508087287 */ /* 0x000fc8000c000000 */
[----:B------:R-:W-:Y:S02]  /*22850*/  IMAD.U32 R2, RZ, RZ, UR6 ;  /* 0x00000006ff027e24 */ /* 0x000fe4000f8e00ff */
[----:B------:R-:W-:-:S07]  /*22860*/  MOV R3, UR8 ;  /* 0x0000000800037c02 */ /* 0x000fce0008000f00 */
.L_x_547:
[----:B------:R-:W-:-:S08]  /*22870*/  NOP ;  /* 0x0000000000007918 */ /* 0x000fd00000000000 */
[----:B0-----:R-:W0:-:S00]  /*22880*/  USETMAXREG.DEALLOC.CTAPOOL 0x18 ;  /* 0x00000018000079c8 */ /* 0x001e0000080e0500 */
[----:B------:R-:W-:-:S13]  /*22890*/  ISETP.NE.AND P0, PT, RZ, UR9, PT ;  /* 0x00000009ff007c0c */ /* 0x000fda000bf05270 */
[----:B------:R-:W-:Y:S05]  /*228a0*/  @P0 EXIT ;  /* 0x000000000000094d */ /* 0x000fea0003800000 */
[----:B0-----:R-:W-:Y:S01]  /*228b0*/  LOP3.LUT P0, RZ, R0, 0xff, RZ, 0xc0, !PT ;  /* 0x000000ff00ff7812 */ /* 0x001fe2000780c0ff */
[----:B------:R-:W-:Y:S01]  /*228c0*/  IMAD.MOV.U32 R0, RZ, RZ, 0x1 ;  /* 0x00000001ff007424 */ /* 0x000fe200078e00ff */
[----:B------:R-:W-:-:S11]  /*228d0*/  MOV R7, RZ ;  /* 0x000000ff00077202 */ /* 0x000fd60000000f00 */
[----:B------:R-:W-:Y:S05]  /*228e0*/  @!P0 BRA `(.L_x_550) ;  /* 0x0000000c00d88947 */ /* 0x000fea0003800000 */
[----:B------:R-:W0:Y:S01]  /*228f0*/  LDC R0, c[0x0][0x28c] ;  /* 0x0000a300ff007b82 */ /* 0x000e220000000800 */
[----:B------:R-:W-:Y:S01]  /*22900*/  ULDC UR14, c[0x0][0x658] ;  /* 0x00019600000e7ab9 */ /* 0x000fe20000000800 */
[----:B------:R-:W-:Y:S01]  /*22910*/  UMOV UR7, 0xffffffff ;  /* 0xffffffff00077882 */ /* 0x000fe20000000000 */
[----:B------:R-:W-:Y:S01]  /*22920*/  UMOV UR9, 0x1 ;  /* 0x0000000100097882 */ /* 0x000fe20000000000 */
[----:B------:R-:W-:Y:S01]  /*22930*/  USHF.L.U32 UR7, UR7, UR14, URZ ;  /* 0x0000000e07077299 */ /* 0x000fe2000800063f */
[----:B------:R-:W-:Y:S01]  /*22940*/  BSSY B0, `(.L_x_550) ;  /* 0x00000f0000007945 */ /* 0x000fe20003800000 */
[----:B------:R-:W-:Y:S01]  /*22950*/  ULDC UR5, c[0x0][0xc] ;  /* 0x0000030000057ab9 */ /* 0x000fe20000000800 */
[----:B------:R-:W-:Y:S01]  /*22960*/  ULDC UR8, c[0x0][0x10] ;  /* 0x0000040000087ab9 */ /* 0x000fe20000000800 */
[----:B------:R-:W1:Y:S01]  /*22970*/  S2UR UR4, SR_CgaCtaId ;  /* 0x00000000000479c3 */ /* 0x000e620000008800 */
[----:B------:R-:W-:Y:S01]  /*22980*/  ULOP3.LUT UR15, URZ, UR7, URZ, 0x33, !UPT ;  /* 0x000000073f0f7292 */ /* 0x000fe2000f8e333f */
[----:B------:R-:W-:Y:S01]  /*22990*/  MOV R9, 0x1 ;  /* 0x0000000100097802 */ /* 0x000fe20000000f00 */
[----:B------:R-:W-:Y:S01]  /*229a0*/  ULDC UR13, c[0x0][0x600] ;  /* 0x00018000000d7ab9 */ /* 0x000fe20000000800 */
[----:B------:R-:W-:Y:S01]  /*229b0*/  MOV R7, RZ ;  /* 0x000000ff00077202 */ /* 0x000fe20000000f00 */
[----:B------:R-:W-:Y:S01]  /*229c0*/  UMOV UR29, 0x5 ;  /* 0x00000005001d7882 */ /* 0x000fe20000000000 */
[----:B------:R-:W-:-:S02]  /*229d0*/  ULOP3.LUT UR44, UR38, 0x2, URZ, 0xfc, !UPT ;  /* 0x00000002262c7892 */ /* 0x000fc4000f8efc3f */
[----:B------:R-:W-:Y:S02]  /*229e0*/  UIADD3 UR13, UR13, -0x1, URZ ;  /* 0xffffffff0d0d7890 */ /* 0x000fe4000fffe03f */
[----:B------:R-:W-:Y:S01]  /*229f0*/  USHF.L.U32 UR14, UR9, UR14, URZ ;  /* 0x0000000e090e7299 */ /* 0x000fe2000800063f */
[----:B------:R-:W-:Y:S01]  /*22a00*/  ULDC.64 UR40, c[0x0][0x198] ;  /* 0x0000660000287ab9 */ /* 0x000fe20000000a00 */
[----:B0-----:R-:W-:-:S05]  /*22a10*/  VIADD R0, R0, 0x7f ;  /* 0x0000007f00007836 */ /* 0x001fca0000000000 */
[----:B------:R-:W-:Y:S01]  /*22a20*/  SHF.R.S32.HI R5, RZ, 0x1f, R0 ;  /* 0x0000001fff057819 */ /* 0x000fe20000011400 */
[----:B-1----:R-:W-:-:S03]  /*22a30*/  ULOP3.LUT UR6, UR4, 0x1, URZ, 0xc0, !UPT ;  /* 0x0000000104067892 */ /* 0x002fc6000f8ec03f */
[----:B------:R-:W-:Y:S01]  /*22a40*/  LEA.HI R5, R5, R0, RZ, 0x7 ;  /* 0x0000000005057211 */ /* 0x000fe200078f38ff */
[----:B------:R-:W-:Y:S01]  /*22a50*/  USHF.R.U32.HI UR45, URZ, 0x1, UR4 ;  /* 0x000000013f2d7899 */ /* 0x000fe20008011604 */
[----:B------:R-:W-:Y:S01]  /*22a60*/  IMAD.MOV.U32 R0, RZ, RZ, 0x1 ;  /* 0x00000001ff007424 */ /* 0x000fe200078e00ff */
[----:B------:R-:W-:Y:S01]  /*22a70*/  USHF.L.U32 UR21, UR4, 0x7, URZ ;  /* 0x0000000704157899 */ /* 0x000fe2000800063f */
[----:B------:R-:W-:Y:S01]  /*22a80*/  SHF.R.S32.HI R6, RZ, 0x7, R5 ;  /* 0x00000007ff067819 */ /* 0x000fe20000011405 */
[----:B------:R-:W-:Y:S02]  /*22a90*/  USHF.L.U32 UR46, UR4, 0xd, URZ ;  /* 0x0000000d042e7899 */ /* 0x000fe4000800063f */
[----:B------:R-:W-:Y:S02]  /*22aa0*/  ULOP3.LUT UR4, UR4, 0xfffffffe, URZ, 0xc0, !UPT ;  /* 0xfffffffe04047892 */ /* 0x000fe4000f8ec03f */
[----:B------:R-:W-:Y:S01]  /*22ab0*/  UISETP.GT.U32.AND UP0, UPT, UR6, 0xffff, UPT ;  /* 0x0000ffff0600788c */ /* 0x000fe2000bf04070 */
[----:B------:R-:W-:Y:S01]  /*22ac0*/  VIADD R16, R6, 0x1 ;  /* 0x0000000106107836 */ /* 0x000fe20000000000 */
[----:B------:R-:W-:-:S02]  /*22ad0*/  USHF.L.U32 UR22, UR9, UR4, URZ ;  /* 0x0000000409167299 */ /* 0x000fc4000800063f */
[----:B------:R-:W-:Y:S02]  /*22ae0*/  ULOP3.LUT UR7, UR4, 0x1, URZ, 0xfc, !UPT ;  /* 0x0000000104077892 */ /* 0x000fe4000f8efc3f */
[----:B------:R-:W-:Y:S02]  /*22af0*/  UIMAD.WIDE.U32 UR4, UR5, UR8, URZ ;  /* 0x00000008050472a5 */ /* 0x000fe4000f8e003f */
[----:B------:R-:W-:Y:S01]  /*22b00*/  USEL UR6, UR6, 0xffff, !UP0 ;  /* 0x0000ffff06067887 */ /* 0x000fe2000c000000 */
[----:B------:R-:W-:Y:S01]  /*22b10*/  ULDC UR8, c[0x0][0x14] ;  /* 0x0000050000087ab9 */ /* 0x000fe20000000800 */
[----:B------:R-:W-:Y:S02]  /*22b20*/  USHF.L.U32 UR7, UR9, UR7, URZ ;  /* 0x0000000709077299 */ /* 0x000fe4000800063f */
[----:B------:R-:W-:Y:S02]  /*22b30*/  UIMAD.WIDE.U32 UR30, UR4, UR8, URZ ;  /* 0x00000008041e72a5 */ /* 0x000fe4000f8e003f */
[----:B------:R-:W-:-:S02]  /*22b40*/  UIMAD UR23, UR5, UR8, URZ ;  /* 0x00000008051772a4 */ /* 0x000fc4000f8e023f */
[----:B------:R-:W-:Y:S02]  /*22b50*/  ULOP3.LUT UR6, UR6, 0xffff, URZ, 0xc0, !UPT ;  /* 0x0000ffff06067892 */ /* 0x000fe4000f8ec03f */
[----:B------:R-:W-:Y:S02]  /*22b60*/  ULOP3.LUT UR21, UR21, 0x80, URZ, 0xc0, !UPT ;  /* 0x0000008015157892 */ /* 0x000fe4000f8ec03f */
[----:B------:R-:W-:Y:S02]  /*22b70*/  ULOP3.LUT UR22, UR22, UR7, URZ, 0xfc, !UPT ;  /* 0x0000000716167292 */ /* 0x000fe4000f8efc3f */
[----:B------:R-:W-:Y:S02]  /*22b80*/  UIADD3 UR23, UR31, UR23, URZ ;  /* 0x000000171f177290 */ /* 0x000fe4000fffe03f */
[----:B------:R-:W-:-:S12]  /*22b90*/  USHF.L.U32 UR29, UR29, UR6, URZ ;  /* 0x000000061d1d7299 */ /* 0x000fd8000800063f */
.L_x_561:
[----:B------:R-:W-:-:S03]  /*22ba0*/  UMOV UR4, 0xffffffff ;  /* 0xffffffff00047882 */ /* 0x000fc60000000000 */
[----:B------:R-:W-:Y:S05]  /*22bb0*/  BRA.DIV UR4, `(.L_x_551) ;  /* 0x0000000e04ec7947 */ /* 0x000fea000b800000 */
[----:B------:R-:W-:-:S13]  /*22bc0*/  ELECT P6, URZ, PT ;  /* 0x00000000003f782f */ /* 0x000fda00038c0000 */
.L_x_571:
[----:B------:R-:W0:Y:S01]  /*22bd0*/  LDC R4, c[0x0][0x28c] ;  /* 0x0000a300ff047b82 */ /* 0x000e220000000800 */
[----:B------:R-:W-:Y:S01]  /*22be0*/  BSSY B1, `(.L_x_552) ;  /* 0x000004a000017945 */ /* 0x000fe20003800000 */
[----:B0-----:R-:W-:-:S13]  /*22bf0*/  ISETP.LT.OR P6, PT, R4, 0x1, !P6 ;  /* 0x000000010400780c */ /* 0x001fda00077c1670 */
[----:B------:R-:W-:Y:S05]  /*22c00*/  @P6 BRA `(.L_x_553) ;  /* 0x00000004001c6947 */ /* 0x000fea0003800000 */
[----:B------:R-:W-:Y:S01]  /*22c10*/  LEA R3, R3, UR45, 0x1 ;  /* 0x0000002d03037c11 */ /* 0x000fe2000f8e08ff */
[----:B------:R-:W-:Y:S01]  /*22c20*/  IMAD.MOV.U32 R13, RZ, RZ, RZ ;  /* 0x000000ffff0d7224 */ /* 0x000fe200078e00ff */
[----:B------:R-:W-:Y:S01]  /*22c30*/  LEA R2, R2, UR21, 0x8 ;  /* 0x0000001502027c11 */ /* 0x000fe2000f8e40ff */
[----:B------:R-:W-:Y:S01]  /*22c40*/  IMAD.MOV.U32 R5, RZ, RZ, R0 ;  /* 0x000000ffff057224 */ /* 0x000fe200078e0000 */
[----:B------:R-:W-:Y:S02]  /*22c50*/  SHF.L.U32 R3, R3, 0x7, RZ ;  /* 0x0000000703037819 */ /* 0x000fe400000006ff */
[----:B------:R-:W-:Y:S02]  /*22c60*/  MOV R4, R16 ;  /* 0x0000001000047202 */ /* 0x000fe40000000f00 */
[----:B------:R-:W-:-:S07]  /*22c70*/  MOV R8, R7 ;  /* 0x0000000700087202 */ /* 0x000fce0000000f00 */
.L_x_556:
[----:B------:R-:W0:Y:S01]  /*22c80*/  S2R R12, SR_CgaCtaId ;  /* 0x00000000000c7919 */ /* 0x000e220000008800 */
[----:B------:R-:W-:Y:S01]  /*22c90*/  MOV R11, 0x400 ;  /* 0x00000400000b7802 */ /* 0x000fe20000000f00 */
[----:B------:R-:W1:Y:S03]  /*22ca0*/  S2R R14, SR_TID.X ;  /* 0x00000000000e7919 */ /* 0x000e660000002100 */
[----:B0-----:R-:W-:Y:S02]  /*22cb0*/  LEA R15, R12, R11, 0x18 ;  /* 0x0000000b0c0f7211 */ /* 0x001fe400078ec0ff */
[----:B------:R-:W-:Y:S02]  /*22cc0*/  SHF.L.U32 R11, R5, 0x1f, RZ ;  /* 0x0000001f050b7819 */ /* 0x000fe400000006ff */
[----:B-1----:R-:W-:Y:S01]  /*22cd0*/  LOP3.LUT P1, RZ, R14, 0x7f, RZ, 0xc0, !PT ;  /* 0x0000007f0eff7812 */ /* 0x002fe2000782c0ff */
[----:B------:R-:W-:-:S04]  /*22ce0*/  IMAD R12, R8, 0x8, R15 ;  /* 0x00000008080c7824 */ /* 0x000fc800078e020f */
[----:B------:R-:W0:Y:S02]  /*22cf0*/  SYNCS.PHASECHK.TRANS64.TRYWAIT P0, [R12+URZ+0x18], R11 ;  /* 0x0000180b0c0075a7 */ /* 0x000e24000800017f */
[----:B0-----:R-:W-:Y:S06]  /*22d00*/  @!P0 BRA `(.L_x_554) ;  /* 0x0000000c00b88947 */ /* 0x001fec0003800000 */
.L_x_572:
[----:B0-----:R-:W0:Y:S01]  /*22d10*/  @!P1 LDC R11, c[0x0][0x500] ;  /* 0x00014000ff0b9b82 */ /* 0x001e220000000800 */
[----:B------:R-:W-:-:S04]  /*22d20*/  UPRMT UR4, UR44, 0x9910, URZ ;  /* 0x000099102c047896 */ /* 0x000fc8000800003f */
[----:B------:R-:W-:-:S06]  /*22d30*/  UISETP.NE.AND UP0, UPT, UR4, 0x2, UPT ;  /* 0x000000020400788c */ /* 0x000fcc000bf05270 */
[----:B------:R-:W-:Y:S01]  /*22d40*/  PLOP3.LUT P0, PT, PT, PT, UP0, 0x80, 0x0 ;  /* 0x000000000000781c */ /* 0x000fe20003f0f008 */
[----:B0-----:R0:W-:-:S12]  /*22d50*/  @!P1 SYNCS.ARRIVE.TRANS64 RZ, [R12+URZ], R11 ;  /* 0x0000000b0cff99a7 */ /* 0x0011d8000800003f */
[----:B------:R-:W-:Y:S05]  /*22d60*/  @P0 BRA `(.L_x_555) ;  /* 0x0000000000040947 */ /* 0x000fea0003800000 */
[----:B------:R-:W-:Y:S01]  /*22d70*/  BPT.TRAP 0x1 ;  /* 0x000000040000795c */ /* 0x000fe20000300000 */
.L_x_555:
[----:B------:R-:W-:Y:S01]  /*22d80*/  R2UR UR8, R8 ;  /* 0x00000000080872ca */ /* 0x000fe200000e0000 */
[----:B------:R-:W-:Y:S01]  /*22d90*/  VIADD R4, R4, 0xffffffff ;  /* 0xffffffff04047836 */ /* 0x000fe20000000000 */
[----:B------:R-:W-:Y:S01]  /*22da0*/  R2UR UR10, R15 ;  /* 0x000000000f0a72ca */ /* 0x000fe200000e0000 */
[----:B------:R-:W-:Y:S01]  /*22db0*/  UIADD3 UR4, UP0, UR40, 0xf0, URZ ;  /* 0x000000f028047890 */ /* 0x000fe2000ff1e03f */
[----:B------:R-:W-:Y:S01]  /*22dc0*/  R2UR UR34, R13 ;  /* 0x000000000d2272ca */ /* 0x000fe200000e0000 */
[----:B------:R-:W-:Y:S01]  /*22dd0*/  UIADD3 UR42, UP1, UR40, 0x1f0, URZ ;  /* 0x000001f0282a7890 */ /* 0x000fe2000ff3e03f */
[----:B------:R-:W-:Y:S01]  /*22de0*/  R2UR UR33, R12 ;  /* 0x000000000c2172ca */ /* 0x000fe200000e0000 */
[----:B------:R-:W-:Y:S01]  /*22df0*/  UIADD3.X UR5, URZ, UR41, URZ, UP0, !UPT ;  /* 0x000000293f057290 */ /* 0x000fe200087fe43f */
[----:B------:R-:W-:Y:S01]  /*22e00*/  R2UR UR35, R3 ;  /* 0x00000000032372ca */ /* 0x000fe200000e0000 */
[----:B------:R-:W-:Y:S01]  /*22e10*/  UPRMT UR37, URZ, 0x5410, UR29 ;  /* 0x000054103f257896 */ /* 0x000fe2000800001d */
[----:B------:R-:W-:Y:S01]  /*22e20*/  R2UR UR36, R10 ;  /* 0x000000000a2472ca */ /* 0x000fe200000e0000 */
[----:B------:R-:W-:Y:S01]  /*22e30*/  UIADD3.X UR43, URZ, UR41, URZ, UP1, !UPT ;  /* 0x000000293f2b7290 */ /* 0x000fe20008ffe43f */
[----:B------:R-:W-:Y:S01]  /*22e40*/  R2UR UR19, R2 ;  /* 0x00000000021372ca */ /* 0x000fe200000e0000 */
[----:B------:R-:W-:Y:S01]  /*22e50*/  USHF.L.U32 UR8, UR8, 0xf, URZ ;  /* 0x0000000f08087899 */ /* 0x000fe2000800063f */
[----:B------:R-:W-:Y:S01]  /*22e60*/  ISETP.GT.AND P1, PT, R4, 0x1, PT ;  /* 0x000000010400780c */ /* 0x000fe20003f24270 */
[----:B------:R-:W-:Y:S01]  /*22e70*/  UPRMT UR47, URZ, 0x5410, UR22 ;  /* 0x000054103f2f7896 */ /* 0x000fe20008000016 */
[----:B------:R-:W-:Y:S01]  /*22e80*/  IADD3 R8, R8, 0x1, RZ ;  /* 0x0000000108087810 */ /* 0x000fe20007ffe0ff */
[----:B------:R-:W-:Y:S01]  /*22e90*/  ULEA UR9, UR45, UR8, 0xd ;  /* 0x000000082d097291 */ /* 0x000fe2000f8e683f */
[----:B------:R-:W-:Y:S01]  /*22ea0*/  IADD3 R13, R13, 0x80, RZ ;  /* 0x000000800d0d7810 */ /* 0x000fe20007ffe0ff */
[----:B------:R-:W-:Y:S01]  /*22eb0*/  ULOP3.LUT UR8, UR8, 0x2000, UR46, 0xf8, !UPT ;  /* 0x0000200008087892 */ /* 0x000fe2000f8ef82e */
[----:B------:R-:W-:Y:S01]  /*22ec0*/  ISETP.NE.AND P0, PT, R8, 0x3, PT ;  /* 0x000000030800780c */ /* 0x000fe20003f05270 */
[----:B------:R-:W-:-:S02]  /*22ed0*/  ULEA UR24, UR9, UR10, 0x1 ;  /* 0x0000000a09187291 */ /* 0x000fc4000f8e083f */
[----:B------:R-:W-:Y:S01]  /*22ee0*/  ULEA UR8, UR8, UR10, 0x1 ;  /* 0x0000000a08087291 */ /* 0x000fe2000f8e083f */
[----:B0-----:R-:W-:Y:S01]  /*22ef0*/  SEL R12, RZ, 0x1, P0 ;  /* 0x00000001ff0c7807 */ /* 0x001fe20000000000 */
[----:B------:R-:W-:Y:S01]  /*22f00*/  UIADD3 UR32, UR24, 0x100, URZ ;  /* 0x0000010018207890 */ /* 0x000fe2000fffe03f */
[----:B------:R-:W-:Y:S01]  /*22f10*/  SEL R8, R8, RZ, P0 ;  /* 0x000000ff08087207 */ /* 0x000fe20000000000 */
[----:B------:R-:W-:Y:S01]  /*22f20*/  UIADD3 UR26, UR34, 0x40, URZ ;  /* 0x00000040221a7890 */ /* 0x000fe2000fffe03f */
[----:B------:R-:W-:Y:S01]  /*22f30*/  LOP3.LUT R5, R5, R12, RZ, 0x3c, !PT ;  /* 0x0000000c05057212 */ /* 0x000fe200078e3cff */
[----:B------:R-:W-:Y:S02]  /*22f40*/  UIADD3 UR24, UR24, 0x8100, URZ ;  /* 0x0000810018187890 */ /* 0x000fe4000fffe03f */
[----:B------:R-:W-:Y:S02]  /*22f50*/  UIADD3 UR16, UR8, 0x30100, URZ ;  /* 0x0003010008107890 */ /* 0x000fe4000fffe03f */
[----:B------:R-:W-:Y:S01]  /*22f60*/  UIADD3 UR8, UR8, 0x38100, URZ ;  /* 0x0003810008087890 */ /* 0x000fe2000fffe03f */
[----:B------:R-:W-:Y:S01]  /*22f70*/  UMOV UR6, 0x0 ;  /* 0x0000000000067882 */ /* 0x000fe20000000000 */
[----:B------:R-:W-:Y:S01]  /*22f80*/  UMOV UR7, 0x10000000 ;  /* 0x1000000000077882 */ /* 0x000fe20000000000 */
[----:B------:R-:W-:Y:S01]  /*22f90*/  UMOV UR25, UR33 ;  /* 0x0000002100197c82 */ /* 0x000fe20008000000 */
[----:B------:R-:W-:Y:S01]  /*22fa0*/  UMOV UR27, UR35 ;  /* 0x00000023001b7c82 */ /* 0x000fe20008000000 */
[----:B------:R-:W-:Y:S01]  /*22fb0*/  UMOV UR28, UR36 ;  /* 0x00000024001c7c82 */ /* 0x000fe20008000000 */
[----:B------:R-:W-:Y:S01]  /*22fc0*/  UMOV UR17, UR33 ;  /* 0x0000002100117c82 */ /* 0x000fe20008000000 */
[----:B------:R-:W-:Y:S01]  /*22fd0*/  UMOV UR18, UR34 ;  /* 0x0000002200127c82 */ /* 0x000fe20008000000 */
[----:B------:R-:W-:Y:S01]  /*22fe0*/  UMOV UR20, UR36 ;  /* 0x0000002400147c82 */ /* 0x000fe20008000000 */
[----:B------:R0:W-:Y:S01]  /*22ff0*/  UTMALDG.3D.MULTICAST [UR32], [UR4], UR37, desc[UR6] ;  /* 0x00000620040073b4 */ /* 0x0001e20008011825 */
[----:B------:R-:W-:Y:S01]  /*23000*/  UMOV UR9, UR33 ;  /* 0x0000002100097c82 */ /* 0x000fe20008000000 */
[----:B------:R-:W-:Y:S01]  /*23010*/  UMOV UR11, UR19 ;  /* 0x00000013000b7c82 */ /* 0x000fe20008000000 */
[----:B------:R-:W-:Y:S01]  /*23020*/  UMOV UR12, UR36 ;  /* 0x00000024000c7c82 */ /* 0x000fe20008000000 */
[----:B------:R-:W-:Y:S01]  /*23030*/  UMOV UR10, UR26 ;  /* 0x0000001a000a7c82 */ /* 0x000fe20008000000 */
[----:B------:R0:W-:Y:S01]  /*23040*/  UTMALDG.3D.MULTICAST [UR24], [UR4], UR37, desc[UR6] ;  /* 0x00000618040073b4 */ /* 0x0001e20008011825 */
[----:B------:R0:W-:Y:S01]  /*23050*/  UTMALDG.3D.MULTICAST [UR16], [UR42], UR47, desc[UR6] ;  /* 0x000006102a0073b4 */ /* 0x0001e2000801182f */
[----:B------:R0:W-:Y:S02]  /*23060*/  UTMALDG.3D.MULTICAST [UR8], [UR42], UR47, desc[UR6] ;  /* 0x000006082a0073b4 */ /* 0x0001e4000801182f */
[----:B0-----:R-:W-:Y:S05]  /*23070*/  @P1 BRA `(.L_x_556) ;  /* 0xfffffffc00001947 */ /* 0x001fea000383ffff */
.L_x_553:
[----:B------:R-:W-:Y:S05]  /*23080*/  BSYNC B1 ;  /* 0x0000000000017941 */ /* 0x000fea0003800000 */
.L_x_552:
[----:B------:R-:W2:Y:S01]  /*23090*/  LDL.LU R15, [R1+0x200] ;  /* 0x00020000010f7983 */ /* 0x000ea20000300800 */
[----:B------:R-:W-:Y:S01]  /*230a0*/  LOP3.LUT P0, RZ, R9, 0xff, RZ, 0xc0, !PT ;  /* 0x000000ff09ff7812 */ /* 0x000fe2000780c0ff */
[C---:B------:R-:W-:Y:S01]  /*230b0*/  IMAD.IADD R4, R6.reuse, 0x1, R7 ;  /* 0x0000000106047824 */ /* 0x040fe200078e0207 */
[----:B------:R-:W-:Y:S01]  /*230c0*/  ULDC.64 UR4, c[0x0][0x650] ;  /* 0x0001940000047ab9 */ /* 0x000fe20000000a00 */
[----:B------:R-:W3:Y:S01]  /*230d0*/  LDL.LU R14, [R1+0x204] ;  /* 0x00020400010e7983 */ /* 0x000ee20000300800 */
[----:B------:R-:W-:Y:S01]  /*230e0*/  ISETP.GE.U32.AND P1, PT, R6, 0x3, PT ;  /* 0x000000030600780c */ /* 0x000fe20003f26070 */
[----:B------:R-:W-:Y:S01]  /*230f0*/  BSSY B1, `(.L_x_557) ;  /* 0x0000072000017945 */ /* 0x000fe20003800000 */
[----:B------:R-:W-:Y:S02]  /*23100*/  MOV R10, 0xffffffff ;  /* 0xffffffff000a7802 */ /* 0x000fe40000000f00 */
[----:B------:R-:W-:-:S05]  /*23110*/  PRMT R9, RZ, 0x7610, R9 ;  /* 0x00007610ff097816 */ /* 0x000fca0000000009 */
[----:B------:R-:W0:Y:S01]  /*23120*/  @P0 S2R R3, SR_CgaCtaId ;  /* 0x0000000000030919 */ /* 0x000e220000008800 */
[----:B------:R-:W-:-:S04]  /*23130*/  @P0 MOV R2, 0x400 ;  /* 0x0000040000020802 */ /* 0x000fc80000000f00 */
[----:B0-----:R-:W-:-:S04]  /*23140*/  @P0 LEA R2, R3, R2, 0x18 ;  /* 0x0000000203020211 */ /* 0x001fc800078ec0ff */
[----:B------:R0:W-:Y:S01]  /*23150*/  @P0 SYNCS.ARRIVE.TRANS64.A1T0 RZ, [R2+URZ+0x48], RZ ;  /* 0x000048ff02ff09a7 */ /* 0x0001e2000810003f */
[----:B------:R-:W-:-:S04]  /*23160*/  ISETP.GT.U32.AND P0, PT, R4, 0x2, PT ;  /* 0x000000020400780c */ /* 0x000fc80003f04070 */
[----:B------:R-:W-:Y:S01]  /*23170*/  ISETP.LT.U32.AND P0, PT, R6, 0x3, P0 ;  /* 0x000000030600780c */ /* 0x000fe20000701070 */
[----:B0-----:R-:W-:-:S04]  /*23180*/  IMAD.WIDE.U32 R2, R4, -0x55555555, RZ ;  /* 0xaaaaaaab04027825 */ /* 0x001fc800078e00ff */
[----:B------:R-:W-:Y:S01]  /*23190*/  IMAD.MOV.U32 R2, RZ, RZ, -0x1 ;  /* 0xffffffffff027424 */ /* 0x000fe200078e00ff */
[----:B------:R-:W-:Y:S02]  /*231a0*/  SHF.R.U32.HI R5, RZ, 0x1, R3 ;  /* 0x00000001ff057819 */ /* 0x000fe40000011603 */
[----:B------:R-:W-:-:S03]  /*231b0*/  SEL R3, RZ, 0x1, !P0 ;  /* 0x00000001ff037807 */ /* 0x000fc60004000000 */
[--C-:B------:R-:W-:Y:S01]  /*231c0*/  IMAD R7, R5, -0x3, R4.reuse ;  /* 0xfffffffd05077824 */ /* 0x100fe200078e0204 */
[----:B------:R-:W-:Y:S02]  /*231d0*/  LOP3.LUT R0, R0, R3, RZ, 0x3c, !PT ;  /* 0x0000000300007212 */ /* 0x000fe400078e3cff */
[----:B------:R-:W-:Y:S02]  /*231e0*/  MOV R3, 0xffffffff ;  /* 0xffffffff00037802 */ /* 0x000fe40000000f00 */
[----:B------:R-:W-:Y:S02]  /*231f0*/  @P1 LOP3.LUT R0, R0, 0x1, R5, 0x78, !PT ;  /* 0x0000000100001812 */ /* 0x000fe400078e7805 */
[----:B------:R-:W-:Y:S02]  /*23200*/  PRMT R4, RZ, 0x7610, R4 ;  /* 0x00007610ff047816 */ /* 0x000fe40000000004 */
[----:B---3--:R-:W-:-:S04]  /*23210*/  IADD3 R14, P0, R14, UR30, RZ ;  /* 0x0000001e0e0e7c10 */ /* 0x008fc8000ff1e0ff */
[----:B--2---:R-:W-:Y:S01]  /*23220*/  IADD3.X R15, R15, UR23, RZ, P0, !PT ;  /* 0x000000170f0f7c10 */ /* 0x004fe200087fe4ff */
[----:B------:R0:W-:Y:S01]  /*23230*/  STL [R1+0x204], R14 ;  /* 0x0002040e01007387 */ /* 0x0001e20000100800 */
[----:B------:R-:W-:-:S03]  /*23240*/  ISETP.GE.U32.AND P0, PT, R14, UR4, PT ;  /* 0x000000040e007c0c */ /* 0x000fc6000bf06070 */
[----:B------:R0:W-:Y:S01]  /*23250*/  STL [R1+0x200], R15 ;  /* 0x0002000f01007387 */ /* 0x0001e20000100800 */
[----:B------:R-:W-:-:S13]  /*23260*/  ISETP.GE.U32.AND.EX P0, PT, R15, UR5, PT, P0 ;  /* 0x000000050f007c0c */ /* 0x000fda000bf06100 */
[----:B0-----:R-:W-:Y:S05]  /*23270*/  @P0 BRA `(.L_x_558) ;  /* 0x0000000400640947 */ /* 0x001fea0003800000 */
[----:B------:R-:W0:Y:S01]  /*23280*/  S2R R8, SR_CTAID.X ;  /* 0x0000000000087919 */ /* 0x000e220000002500 */
[----:B------:R-:W-:Y:S01]  /*23290*/  ULDC UR4, c[0x0][0x150] ;  /* 0x0000540000047ab9 */ /* 0x000fe20000000800 */
[----:B------:R-:W1:Y:S01]  /*232a0*/  LDC R3, c[0x0][0x144] ;  /* 0x00005100ff037b82 */ /* 0x000e620000000800 */
[----:B------:R-:W-:Y:S01]  /*232b0*/  UISETP.NE.AND UP0, UPT, UR39, URZ, UPT ;  /* 0x0000003f2700728c */ /* 0x000fe2000bf05270 */
[----:B------:R-:W2:Y:S01]  /*232c0*/  S2R R5, SR_CTAID.Y ;  /* 0x0000000000057919 */ /* 0x000ea20000002600 */
[----:B------:R-:W-:-:S04]  /*232d0*/  ULDC UR7, c[0x0][0x630] ;  /* 0x00018c0000077ab9 */ /* 0x000fc80000000800 */
[----:B------:R-:W-:Y:S01]  /*232e0*/  PLOP3.LUT P0, PT, PT, PT, UP0, 0x80, 0x0 ;  /* 0x000000000000781c */ /* 0x000fe20003f0f008 */
[----:B------:R-:W3:Y:S01]  /*232f0*/  LDC R12, c[0x0][0x148] ;  /* 0x00005200ff0c7b82 */ /* 0x000ee20000000800 */
[----:B0-----:R-:W-:Y:S02]  /*23300*/  I2FP.F32.U32 R2, R8 ;  /* 0x0000000800027245 */ /* 0x001fe40000201000 */
[----:B--2---:R-:W-:-:S03]  /*23310*/  I2FP.F32.U32 R4, R5 ;  /* 0x0000000500047245 */ /* 0x004fc60000201000 */
[----:B------:R-:W-:Y:S01]  /*23320*/  FMUL R2, R2, UR4 ;  /* 0x0000000402027c20 */ /* 0x000fe20008400000 */
[----:B------:R-:W-:Y:S02]  /*23330*/  ULDC UR4, c[0x0][0x154] ;  /* 0x0000550000047ab9 */ /* 0x000fe40000000800 */
[----:B------:R-:W-:Y:S01]  /*23340*/  FMUL R10, R4, UR4 ;  /* 0x00000004040a7c20 */ /* 0x000fe20008400000 */
[----:B------:R-:W-:Y:S02]  /*23350*/  ULDC.64 UR4, c[0x0][0x628] ;  /* 0x00018a0000047ab9 */ /* 0x000fe40000000a00 */
[----:B------:R-:W0:Y:S08]  /*23360*/  F2I.U32.TRUNC.NTZ R2, R2 ;  /* 0x0000000200027305 */ /* 0x000e30000020f000 */
[----:B------:R-:W2:Y:S01]  /*23370*/  F2I.U32.TRUNC.NTZ R10, R10 ;  /* 0x0000000a000a7305 */ /* 0x000ea2000020f000 */
[----:B0-----:R-:W-:-:S02]  /*23380*/  IMAD.MOV R4, RZ, RZ, -R2 ;  /* 0x000000ffff047224 */ /* 0x001fc400078e0a02 */
[----:B------:R-:W-:Y:S02]  /*23390*/  IMAD.MOV.U32 R2, RZ, RZ, R14 ;  /* 0x000000ffff027224 */ /* 0x000fe400078e000e */
[----:B-1----:R-:W-:Y:S01]  /*233a0*/  IMAD R8, R3, R4, R8 ;  /* 0x0000000403087224 */ /* 0x002fe200078e0208 */
[----:B--2---:R-:W-:-:S05]  /*233b0*/  IADD3 R3, -R10, RZ, RZ ;  /* 0x000000ff0a037210 */ /* 0x004fca0007ffe1ff */
[----:B---3--:R-:W-:Y:S01]  /*233c0*/  @P0 IMAD R8, R12, R3, R5 ;  /* 0x000000030c080224 */ /* 0x008fe200078e0205 */
[----:B------:R-:W-:Y:S02]  /*233d0*/  ISETP.NE.U32.AND P0, PT, RZ, UR4, PT ;  /* 0x00000004ff007c0c */ /* 0x000fe4000bf05070 */
[----:B------:R-:W-:Y:S02]  /*233e0*/  MOV R3, R15 ;  /* 0x0000000f00037202 */ /* 0x000fe40000000f00 */
[----:B------:R-:W-:-:S13]  /*233f0*/  ISETP.NE.AND.EX P0, PT, RZ, UR5, PT, P0 ;  /* 0x00000005ff007c0c */ /* 0x000fda000bf05300 */
[----:B------:R-:W-:Y:S05]  /*23400*/  @!P0 BRA `(.L_x_559) ;  /* 0x0000000000288947 */ /* 0x000fea0003800000 */
[----:B------:R-:W-:Y:S02]  /*23410*/  ULDC UR6, c[0x0][0x634] ;  /* 0x00018d0000067ab9 */ /* 0x000fe40000000800 */
[----:B------:R-:W-:-:S05]  /*23420*/  IADD3 R3, P0, R14, UR6, RZ ;  /* 0x000000060e037c10 */ /* 0x000fca000ff1e0ff */
[----:B------:R-:W-:-:S04]  /*23430*/  IMAD.X R11, RZ, RZ, R15, P0 ;  /* 0x000000ffff0b7224 */ /* 0x000fc800000e060f */
[----:B------:R-:W-:-:S04]  /*23440*/  IMAD.WIDE.U32 R4, R11, UR4, RZ ;  /* 0x000000040b047c25 */ /* 0x000fc8000f8e00ff */
[----:B------:R-:W-:-:S04]  /*23450*/  IMAD.WIDE.U32 R4, P0, R3, UR5, R4 ;  /* 0x0000000503047c25 */ /* 0x000fc8000f800004 */
[----:B------:R-:W-:-:S04]  /*23460*/  IMAD.WIDE.U32 R2, R3, UR4, RZ ;  /* 0x0000000403027c25 */ /* 0x000fc8000f8e00ff */
[----:B------:R-:W-:Y:S01]  /*23470*/  IMAD.MOV.U32 R2, RZ, RZ, R5 ;  /* 0x000000ffff027224 */ /* 0x000fe200078e0005 */
[----:B------:R-:W-:Y:S02]  /*23480*/  IADD3 RZ, P1, R3, R4, RZ ;  /* 0x0000000403ff7210 */ /* 0x000fe40007f3e0ff */
[----:B------:R-:W-:-:S03]  /*23490*/  IADD3.X R3, RZ, RZ, RZ, P0, !PT ;  /* 0x000000ffff037210 */ /* 0x000fc600007fe4ff */
[----:B------:R-:W-:-:S08]  /*234a0*/  IMAD.WIDE.U32.X R2, R11, UR5, R2, P1 ;  /* 0x000000050b027c25 */ /* 0x000fd000088e0402 */
.L_x_559:
[--C-:B------:R-:W-:Y:S01]  /*234b0*/  SHF.R.U64 R10, R2, UR7, R3.reuse ;  /* 0x00000007020a7c19 */ /* 0x100fe20008001203 */
[----:B------:R-:W-:Y:S01]  /*234c0*/  ULDC.64 UR4, c[0x0][0x620] ;  /* 0x0001880000047ab9 */ /* 0x000fe20000000a00 */
[----:B------:R-:W-:Y:S01]  /*234d0*/  SHF.R.U32.HI R2, RZ, UR7, R3 ;  /* 0x00000007ff027c19 */ /* 0x000fe20008011603 */
[----:B------:R-:W-:Y:S01]  /*234e0*/  ULDC.64 UR6, c[0x0][0x640] ;  /* 0x0001900000067ab9 */ /* 0x000fe20000000a00 */
[----:B------:R-:W-:Y:S02]  /*234f0*/  IADD3 R11, P0, RZ, -R10, RZ ;  /* 0x8000000aff0b7210 */ /* 0x000fe40007f1e0ff */
[----:B------:R-:W-:Y:S02]  /*23500*/  MOV R3, R15 ;  /* 0x0000000f00037202 */ /* 0x000fe40000000f00 */
[----:B------:R-:W-:Y:S02]  /*23510*/  IADD3.X R2, RZ, ~R2, RZ, P0, !PT ;  /* 0x80000002ff027210 */ /* 0x000fe400007fe4ff */
[----:B------:R-:W-:-:S03]  /*23520*/  ISETP.NE.U32.AND P0, PT, RZ, UR6, PT ;  /* 0x00000006ff007c0c */ /* 0x000fc6000bf05070 */
[----:B------:R-:W-:Y:S01]  /*23530*/  IMAD R2, R2, UR4, RZ ;  /* 0x0000000402027c24 */ /* 0x000fe2000f8e02ff */
[----:B------:R-:W-:-:S03]  /*23540*/  ISETP.NE.AND.EX P0, PT, RZ, UR7, PT, P0 ;  /* 0x00000007ff007c0c */ /* 0x000fc6000bf05300 */
[----:B------:R-:W-:Y:S02]  /*23550*/  IMAD R5, R11, UR5, R2 ;  /* 0x000000050b057c24 */ /* 0x000fe4000f8e0202 */
[----:B------:R-:W-:-:S04]  /*23560*/  IMAD.MOV.U32 R2, RZ, RZ, R14 ;  /* 0x000000ffff027224 */ /* 0x000fc800078e000e */
[----:B------:R-:W-:Y:S01]  /*23570*/  IMAD.WIDE.U32 R2, R11, UR4, R2 ;  /* 0x000000040b027c25 */ /* 0x000fe2000f8e0002 */
[----:B------:R-:W-:-:S03]  /*23580*/  ULDC UR4, c[0x0][0x618] ;  /* 0x0001860000047ab9 */ /* 0x000fc60000000800 */
[----:B------:R-:W-:-:S05]  /*23590*/  IMAD.IADD R3, R3, 0x1, R5 ;  /* 0x0000000103037824 */ /* 0x000fca00078e0205 */
[--C-:B------:R-:W-:Y:S02]  /*235a0*/  SHF.R.U64 R11, R2, UR4, R3.reuse ;  /* 0x00000004020b7c19 */ /* 0x100fe40008001203 */
[----:B------:R-:W-:Y:S01]  /*235b0*/  SHF.R.U32.HI R2, RZ, UR4, R3 ;  /* 0x00000004ff027c19 */ /* 0x000fe20008011603 */
[----:B------:R-:W-:-:S03]  /*235c0*/  ULDC UR4, c[0x0][0x608] ;  /* 0x0001820000047ab9 */ /* 0x000fc60000000800 */
[--C-:B------:R-:W-:Y:S02]  /*235d0*/  SHF.R.U32.HI R3, RZ, UR4, R2.reuse ;  /* 0x00000004ff037c19 */ /* 0x100fe40008011602 */
[----:B------:R-:W-:Y:S01]  /*235e0*/  SHF.R.U64 R12, R11, UR4, R2 ;  /* 0x000000040b0c7c19 */ /* 0x000fe20008001202 */
[----:B------:R-:W-:Y:S02]  /*235f0*/  ULDC UR4, c[0x0][0x658] ;  /* 0x0001960000047ab9 */ /* 0x000fe40000000800 */
[--C-:B------:R-:W-:Y:S02]  /*23600*/  SHF.R.U32.HI R14, RZ, UR4, R3.reuse ;  /* 0x00000004ff0e7c19 */ /* 0x100fe40008011603 */
[----:B------:R-:W-:-:S03]  /*23610*/  SHF.R.U64 R13, R12, UR4, R3 ;  /* 0x000000040c0d7c19 */ /* 0x000fc60008001203 */
[----:B------:R-:W-:Y:S01]  /*23620*/  IMAD.MOV.U32 R3, RZ, RZ, R14 ;  /* 0x000000ffff037224 */ /* 0x000fe200078e000e */
[----:B------:R-:W-:Y:S01]  /*23630*/  MOV R2, R13 ;  /* 0x0000000d00027202 */ /* 0x000fe20000000f00 */
[----:B------:R-:W-:Y:S06]  /*23640*/  @!P0 BRA `(.L_x_560) ;  /* 0x0000000000288947 */ /* 0x000fec0003800000 */
[----:B------:R-:W-:Y:S02]  /*23650*/  ULDC UR4, c[0x0][0x64c] ;  /* 0x0001930000047ab9 */ /* 0x000fe40000000800 */
[----:B------:R-:W-:-:S04]  /*23660*/  IADD3 R3, P0, R13, UR4, RZ ;  /* 0x000000040d037c10 */ /* 0x000fc8000ff1e0ff */
[----:B------:R-:W-:-:S05]  /*23670*/  IADD3.X R14, RZ, R14, RZ, P0, !PT ;  /* 0x0000000eff0e7210 */ /* 0x000fca00007fe4ff */
[----:B------:R-:W-:-:S04]  /*23680*/  IMAD.WIDE.U32 R4, R14, UR6, RZ ;  /* 0x000000060e047c25 */ /* 0x000fc8000f8e00ff */
[----:B------:R-:W-:-:S04]  /*23690*/  IMAD.WIDE.U32 R4, P0, R3, UR7, R4 ;  /* 0x0000000703047c25 */ /* 0x000fc8000f800004 */
[----:B------:R-:W-:Y:S01]  /*236a0*/  IMAD.WIDE.U32 R2, R3, UR6, RZ ;  /* 0x0000000603027c25 */ /* 0x000fe2000f8e00ff */
[----:B------:R-:W-:-:S04]  /*236b0*/  MOV R2, R5 ;  /* 0x0000000500027202 */ /* 0x000fc80000000f00 */
[----:B------:R-:W-:Y:S01]  /*236c0*/  IADD3 RZ, P1, R3, R4, RZ ;  /* 0x0000000403ff7210 */ /* 0x000fe20007f3e0ff */
[----:B------:R-:W-:-:S04]  /*236d0*/  IMAD.X R3, RZ, RZ, RZ, P0 ;  /* 0x000000ffff037224 */ /* 0x000fc800000e06ff */
[----:B------:R-:W-:-:S08]  /*236e0*/  IMAD.WIDE.U32.X R2, R14, UR7, R2, P1 ;  /* 0x000000070e027c25 */ /* 0x000fd000088e0402 */
.L_x_560:
[----:B------:R-:W-:Y:S01]  /*236f0*/  ULDC UR4, c[0x0][0x648] ;  /* 0x0001920000047ab9 */ /* 0x000fe20000000800 */
[----:B------:R-:W-:Y:S01]  /*23700*/  LOP3.LUT R12, R12, UR15, RZ, 0xc0, !PT ;  /* 0x0000000f0c0c7c12 */ /* 0x000fe2000f8ec0ff */
[----:B------:R-:W-:Y:S01]  /*23710*/  UISETP.NE.AND UP0, UPT, UR39, URZ, UPT ;  /* 0x0000003f2700728c */ /* 0x000fe2000bf05270 */
[----:B------:R-:W-:Y:S01]  /*23720*/  SHF.R.U64 R3, R2, UR4, R3 ;  /* 0x0000000402037c19 */ /* 0x000fe20008001203 */
[----:B------:R-:W-:Y:S01]  /*23730*/  ULDC UR4, c[0x0][0x638] ;  /* 0x00018e0000047ab9 */ /* 0x000fe20000000800 */
[----:B------:R-:W-:-:S03]  /*23740*/  MOV R4, 0x1 ;  /* 0x0000000100047802 */ /* 0x000fc60000000f00 */
[----:B------:R-:W-:Y:S01]  /*23750*/  IMAD.MOV R2, RZ, RZ, -R3 ;  /* 0x000000ffff027224 */ /* 0x000fe200078e0a03 */
[----:B------:R-:W-:Y:S01]  /*23760*/  PLOP3.LUT P0, PT, PT, PT, UP0, 0x40, 0x0 ;  /* 0x000000000000781c */ /* 0x000fe20003f0e808 */
[----:B------:R-:W-:Y:S01]  /*23770*/  IMAD R5, R3, UR14, R12 ;  /* 0x0000000e03057c24 */ /* 0x000fe2000f8e020c */
[----:B------:R-:W-:Y:S01]  /*23780*/  PLOP3.LUT P1, PT, PT, PT, UP0, 0x40, 0x0 ;  /* 0x000000000000781c */ /* 0x000fe20003f2e808 */
[----:B------:R-:W-:Y:S01]  /*23790*/  IMAD R13, R2, UR4, R13 ;  /* 0x00000004020d7c24 */ /* 0x000fe2000f8e020d */
[----:B------:R-:W-:Y:S01]  /*237a0*/  ULDC UR4, c[0x0][0x610] ;  /* 0x0001840000047ab9 */ /* 0x000fe20000000800 */
[----:B------:R-:W-:Y:S01]  /*237b0*/  LOP3.LUT R2, R11, UR13, RZ, 0xc0, !PT ;  /* 0x0000000d0b027c12 */ /* 0x000fe2000f8ec0ff */
[----:B------:R-:W-:Y:S01]  /*237c0*/  IMAD R8, R5, UR4, R8 ;  /* 0x0000000405087c24 */ /* 0x000fe2000f8e0208 */
[----:B------:R-:W-:-:S03]  /*237d0*/  ULDC UR4, c[0x0][0x600] ;  /* 0x0001800000047ab9 */ /* 0x000fc60000000800 */
[----:B------:R-:W-:-:S05]  /*237e0*/  IMAD R13, R13, UR4, R2 ;  /* 0x000000040d0d7c24 */ /* 0x000fca000f8e0202 */
[----:B------:R-:W-:Y:S02]  /*237f0*/  SEL R2, R13, R8, P0 ;  /* 0x000000080d027207 */ /* 0x000fe40000000000 */
[----:B------:R-:W-:-:S07]  /*23800*/  SEL R3, R8, R13, P1 ;  /* 0x0000000d08037207 */ /* 0x000fce0000800000 */
.L_x_558:
[----:B------:R-:W-:Y:S05]  /*23810*/  BSYNC B1 ;  /* 0x0000000000017941 */ /* 0x000fea0003800000 */
.L_x_557:
[----:B------:R-:W-:-:S13]  /*23820*/  LOP3.LUT P0, RZ, R4, 0xff, RZ, 0xc0, !PT ;  /* 0x000000ff04ff7812 */ /* 0x000fda000780c0ff */
[----:B------:R-:W-:Y:S05]  /*23830*/  @P0 BRA `(.L_x_561) ;  /* 0xfffffff000d80947 */ /* 0x000fea000383ffff */
[----:B------:R-:W-:Y:S05]  /*23840*/  BSYNC B0 ;  /* 0x0000000000007941 */ /* 0x000fea0003800000 */
.L_x_550:
[----:B------:R-:W-:-:S03]  /*23850*/  UMOV UR4, 0xffffffff ;  /* 0xffffffff00047882 */ /* 0x000fc60000000000 */
[----:B------:R-:W-:Y:S05]  /*23860*/  BRA.DIV UR4, `(.L_x_562) ;  /* 0x0000000204f47947 */ /* 0x000fea000b800000 */
[----:B------:R-:W-:-:S13]  /*23870*/  ELECT P6, URZ, PT ;  /* 0x00000000003f782f */ /* 0x000fda00038c0000 */
.L_x_575:
[----:B------:R-:W-:Y:S04]  /*23880*/  BSSY B0, `(.L_x_563) ;  /* 0x0000023000007945 */ /* 0x000fe80003800000 */
[----:B------:R-:W-:Y:S05]  /*23890*/  @!P6 BRA `(.L_x_564) ;  /* 0x000000000084e947 */ /* 0x000fea0003800000 */
[----:B------:R-:W-:-:S04]  /*238a0*/  ULOP3.LUT UR4, UR38, 0x2, URZ, 0xfc, !UPT ;  /* 0x0000000226047892 */ /* 0x000fc8000f8efc3f */
[----:B------:R-:W-:-:S06]  /*238b0*/  UISETP.NE.AND UP0, UPT, UR4, 0x3, UPT ;  /* 0x000000030400788c */ /* 0x000fcc000bf05270 */
[----:B------:R-:W-:-:S13]  /*238c0*/  PLOP3.LUT P0, PT, PT, PT, UP0, 0x80, 0x0 ;  /* 0x000000000000781c */ /* 0x000fda0003f0f008 */
[----:B------:R-:W-:Y:S05]  /*238d0*/  @!P0 BRA `(.L_x_565) ;  /* 0x0000000000048947 */ /* 0x000fea0003800000 */
[----:B------:R-:W-:Y:S01]  /*238e0*/  BPT.TRAP 0x1 ;  /* 0x000000040000795c */ /* 0x000fe20000300000 */
.L_x_565:
[----:B------:R-:W0:Y:S01]  /*238f0*/  S2R R3, SR_CgaCtaId ;  /* 0x0000000000037919 */ /* 0x000e220000008800 */
[----:B------:R-:W-:-:S04]  /*23900*/  MOV R2, 0x400 ;  /* 0x0000040000027802 */ /* 0x000fc80000000f00 */
[----:B0-----:R-:W-:Y:S02]  /*23910*/  LEA R2, R3, R2, 0x18 ;  /* 0x0000000203027211 */ /* 0x001fe400078ec0ff */
[----:B------:R-:W-:-:S03]  /*23920*/  SHF.L.U32 R3, R0, 0x1f, RZ ;  /* 0x0000001f00037819 */ /* 0x000fc600000006ff */
[----:B------:R-:W-:-:S05]  /*23930*/  VIADD R2, R2, 0x18 ;  /* 0x0000001802027836 */ /* 0x000fca0000000000 */
[----:B------:R-:W-:-:S04]  /*23940*/  LEA R4, R7, R2, 0x3 ;  /* 0x0000000207047211 */ /* 0x000fc800078e18ff */
[----:B------:R-:W0:Y:S02]  /*23950*/  SYNCS.PHASECHK.TRANS64.TRYWAIT P0, [R4+URZ], R3 ;  /* 0x00000003040075a7 */ /* 0x000e24000800017f */
[----:B0-----:R-:W-:Y:S05]  /*23960*/  @!P0 BRA `(.L_x_566) ;  /* 0x0000000000d48947 */ /* 0x001fea0003800000 */
.L_x_576:
[----:B------:R-:W-:-:S05]  /*23970*/  VIADD R7, R7, 0x1 ;  /* 0x0000000107077836 */ /* 0x000fca0000000000 */
[----:B------:R-:W-:-:S04]  /*23980*/  ISETP.NE.AND P0, PT, R7, 0x3, PT ;  /* 0x000000030700780c */ /* 0x000fc80003f05270 */
[----:B0-----:R-:W-:Y:S02]  /*23990*/  SEL R3, RZ, 0x1, P0 ;  /* 0x00000001ff037807 */ /* 0x001fe40000000000 */
[----:B------:R-:W-:Y:S02]  /*239a0*/  SEL R7, R7, RZ, P0 ;  /* 0x000000ff07077207 */ /* 0x000fe40000000000 */
[----:B------:R-:W-:Y:S02]  /*239b0*/  LOP3.LUT R5, R0, R3, RZ, 0x3c, !PT ;  /* 0x0000000300057212 */ /* 0x000fe400078e3cff */
[----:B------:R-:W-:Y:S02]  /*239c0*/  LEA R3, R7, R2, 0x3 ;  /* 0x0000000207037211 */ /* 0x000fe400078e18ff */
[----:B------:R-:W-:-:S04]  /*239d0*/  SHF.L.U32 R0, R5, 0x1f, RZ ;  /* 0x0000001f05007819 */ /* 0x000fc800000006ff */
[----:B------:R-:W0:Y:S02]  /*239e0*/  SYNCS.PHASECHK.TRANS64.TRYWAIT P0, [R3+URZ], R0 ;  /* 0x00000000030075a7 */ /* 0x000e24000800017f */
[----:B0-----:R-:W-:Y:S05]  /*239f0*/  @!P0 BRA `(.L_x_567) ;  /* 0x0000000000c48947 */ /* 0x001fea0003800000 */
.L_x_577:
[----:B0-----:R-:W-:-:S05]  /*23a00*/  VIADD R0, R7, 0x1 ;  /* 0x0000000107007836 */ /* 0x001fca0000000000 */
[----:B------:R-:W-:-:S04]  /*23a10*/  ISETP.NE.AND P0, PT, R0, 0x3, PT ;  /* 0x000000030000780c */ /* 0x000fc80003f05270 */
[----:B------:R-:W-:Y:S02]  /*23a20*/  SEL R4, RZ, 0x1, P0 ;  /* 0x00000001ff047807 */ /* 0x000fe40000000000 */
[----:B------:R-:W-:Y:S02]  /*23a30*/  SEL R3, R0, RZ, P0 ;  /* 0x000000ff00037207 */ /* 0x000fe40000000000 */
[----:B------:R-:W-:Y:S02]  /*23a40*/  LOP3.LUT R0, R5, R4, RZ, 0x3c, !PT ;  /* 0x0000000405007212 */ /* 0x000fe400078e3cff */
[----:B------:R-:W-:Y:S02]  /*23a50*/  LEA R3, R3, R2, 0x3 ;  /* 0x0000000203037211 */ /* 0x000fe400078e18ff */
[----:B------:R-:W-:-:S07]  /*23a60*/  SHF.L.U32 R0, R0, 0x1f, RZ ;  /* 0x0000001f00007819 */ /* 0x000fce00000006ff */
.L_x_568:
[----:B0-----:R0:W1:Y:S02]  /*23a70*/  SYNCS.PHASECHK.TRANS64.TRYWAIT P0, [R3+URZ], R0 ;  /* 0x00000000030075a7 */ /* 0x001064000800017f */
[----:B-1----:R-:W-:Y:S05]  /*23a80*/  @!P0 NANOSLEEP.SYNCS 0x989680 ;  /* 0x009896800000895d */ /* 0x002fea0003900000 */
[----:B------:R-:W1:Y:S02]  /*23a90*/  @!P0 SYNCS.PHASECHK.TRANS64 P0, [R3+URZ], R0 ;  /* 0x00000000030085a7 */ /* 0x000e64000800007f */
[----:B-1----:R-:W-:Y:S05]  /*23aa0*/  @!P0 BRA `(.L_x_568) ;  /* 0xfffffffc00f08947 */ /* 0x002fea000383ffff */
.L_x_564:
[----:B------:R-:W-:Y:S05]  /*23ab0*/  BSYNC B0 ;  /* 0x0000000000007941 */ /* 0x000fea0003800000 */
.L_x_563:
[----:B------:R-:W-:Y:S05]  /*23ac0*/  EXIT ;  /* 0x000000000000794d */ /* 0x000fea0003800000 */
.L_x_21:
[----:B-1----:R1:W2:Y:S02]  /*23ad0*/  SYNCS.PHASECHK.TRANS64.TRYWAIT P1, [R4+URZ], R3 ;  /* 0x00000003040075a7 */ /* 0x0022a4000802017f */
[----:B--2---:R-:W-:Y:S05]  /*23ae0*/  @!P1 NANOSLEEP.SYNCS 0x989680 ;  /* 0x009896800000995d */ /* 0x004fea0003900000 */
[----:B------:R-:W2:Y:S02]  /*23af0*/  @!P1 SYNCS.PHASECHK.TRANS64 P1, [R4+URZ], R3 ;  /* 0x00000003040095a7 */ /* 0x000ea4000802007f */
[----:B--2---:R-:W-:Y:S05]  /*23b00*/  @!P1 BRA `(.L_x_21) ;  /* 0xfffffffc00f09947 */ /* 0x004fea000383ffff */
[----:B------:R-:W-:Y:S05]  /*23b10*/  BRA `(.L_x_20) ;  /* 0xfffffdd800f07947 */ /* 0x000fea000383ffff */
.L_x_26:
[----:B-1----:R1:W2:Y:S02]  /*23b20*/  SYNCS.PHASECHK.TRANS64.TRYWAIT P1, [R3+URZ], R4 ;  /* 0x00000004030075a7 */ /* 0x0022a4000802017f */
[----:B--2---:R-:W-:Y:S05]  /*23b30*/  @!P1 NANOSLEEP.SYNCS 0x989680 ;  /* 0x009896800000995d */ /* 0x004fea0003900000 */
[----:B------:R-:W2:Y:S02]  /*23b40*/  @!P1 SYNCS.PHASECHK.TRANS64 P1, [R3+URZ], R4 ;  /* 0x00000004030095a7 */ /* 0x000ea4000802007f */
[----:B--2---:R-:W-:Y:S05]  /*23b50*/  @!P1 BRA `(.L_x_26) ;  /* 0xfffffffc00f09947 */ /* 0x004fea000383ffff */
[----:B------:R-:W-:Y:S05]  /*23b60*/  BRA `(.L_x_25) ;  /* 0xfffffe50007c7947 */ /* 0x000fea000383ffff */
.L_x_551:
[----:B------:R-:W-:Y:S01]  /*23b70*/  BSSY B1, `(.L_x_569) ;  /* 0x0000006000017945 */ /* 0x000fe20003800000 */
[----:B------:R-:W-:-:S07]  /*23b80*/  IMAD.MOV.U32 R15, RZ, RZ, -0x1 ;  /* 0xffffffffff0f7424 */ /* 0x000fce00078e00ff */
[----:B------:R-:W-:Y:S05]  /*23b90*/  WARPSYNC.COLLECTIVE R15, `(.L_x_570) ;  /* 0x000000000f0c7348 */ /* 0x000fea0003c00000 */
[----:B------:R-:W-:Y:S02]  /*23ba0*/  ELECT P6, UR62, PT ;  /* 0x00000000003e782f */ /* 0x000fe400038c0000 */
[----:B------:R-:W-:Y:S01]  /*23bb0*/  MOV R14, UR62 ;  /* 0x0000003e000e7c02 */ /* 0x000fe20008000f00 */
[----:B------:R-:W-:Y:S10]  /*23bc0*/  ENDCOLLECTIVE ;  /* 0x000000000000791b */ /* 0x000ff40003800000 */
.L_x_570:
[----:B------:R-:W-:Y:S05]  /*23bd0*/  BSYNC B1 ;  /* 0x0000000000017941 */ /* 0x000fea0003800000 */
.L_x_569:
[----:B------:R-:W-:Y:S05]  /*23be0*/  BRA `(.L_x_571) ;  /* 0xffffffec00f87947 */ /* 0x000fea000383ffff */
.L_x_554:
[----:B0-----:R0:W1:Y:S02]  /*23bf0*/  SYNCS.PHASECHK.TRANS64.TRYWAIT P0, [R12+URZ+0x18], R11 ;  /* 0x0000180b0c0075a7 */ /* 0x001064000800017f */
[----:B-1----:R-:W-:Y:S05]  /*23c00*/  @!P0 NANOSLEEP.SYNCS 0x989680 ;  /* 0x009896800000895d */ /* 0x002fea0003900000 */
[----:B------:R-:W1:Y:S02]  /*23c10*/  @!P0 SYNCS.PHASECHK.TRANS64 P0, [R12+URZ+0x18], R11 ;  /* 0x0000180b0c0085a7 */ /* 0x000e64000800007f */
[----:B-1----:R-:W-:Y:S05]  /*23c20*/  @!P0 BRA `(.L_x_554) ;  /* 0xfffffffc00f08947 */ /* 0x002fea000383ffff */
[----:B------:R-:W-:Y:S05]  /*23c30*/  BRA `(.L_x_572) ;  /* 0xfffffff000347947 */ /* 0x000fea000383ffff */
.L_x_562:
[----:B------:R-:W-:Y:S01]  /*23c40*/  BSSY B0, `(.L_x_573) ;  /* 0x0000006000007945 */ /* 0x000fe20003800000 */
[----:B------:R-:W-:-:S07]  /*23c50*/  MOV R15, 0xffffffff ;  /* 0xffffffff000f7802 */ /* 0x000fce0000000f00 */
[----:B------:R-:W-:Y:S05]  /*23c60*/  WARPSYNC.COLLECTIVE R15, `(.L_x_574) ;  /* 0x000000000f0c7348 */ /* 0x000fea0003c00000 */
[----:B------:R-:W-:Y:S02]  /*23c70*/  ELECT P6, UR62, PT ;  /* 0x00000000003e782f */ /* 0x000fe400038c0000 */
[----:B------:R-:W-:Y:S01]  /*23c80*/  MOV R14, UR62 ;  /* 0x0000003e000e7c02 */ /* 0x000fe20008000f00 */
[----:B------:R-:W-:Y:S10]  /*23c90*/  ENDCOLLECTIVE ;  /* 0x000000000000791b */ /* 0x000ff40003800000 */
.L_x_574:
[----:B------:R-:W-:Y:S05]  /*23ca0*/  BSYNC B0 ;  /* 0x0000000000007941 */ /* 0x000fea0003800000 */
.L_x_573:
[----:B------:R-:W-:Y:S05]  /*23cb0*/  BRA `(.L_x_575) ;  /* 0xfffffff800f07947 */ /* 0x000fea000383ffff */
.L_x_566:
[----:B0-----:R0:W1:Y:S02]  /*23cc0*/  SYNCS.PHASECHK.TRANS64.TRYWAIT P0, [R4+URZ], R3 ;  /* 0x00000003040075a7 */ /* 0x001064000800017f */
[----:B-1----:R-:W-:Y:S05]  /*23cd0*/  @!P0 NANOSLEEP.SYNCS 0x989680 ;  /* 0x009896800000895d */ /* 0x002fea0003900000 */
[----:B------:R-:W1:Y:S02]  /*23ce0*/  @!P0 SYNCS.PHASECHK.TRANS64 P0, [R4+URZ], R3 ;  /* 0x00000003040085a7 */ /* 0x000e64000800007f */
[----:B-1----:R-:W-:Y:S05]  /*23cf0*/  @!P0 BRA `(.L_x_566) ;  /* 0xfffffffc00f08947 */ /* 0x002fea000383ffff */
[----:B------:R-:W-:Y:S05]  /*23d00*/  BRA `(.L_x_576) ;  /* 0xfffffffc00187947 */ /* 0x000fea000383ffff */
.L_x_567:
[----:B0-----:R0:W1:Y:S02]  /*23d10*/  SYNCS.PHASECHK.TRANS64.TRYWAIT P0, [R3+URZ], R0 ;  /* 0x00000000030075a7 */ /* 0x001064000800017f */
[----:B-1----:R-:W-:Y:S05]  /*23d20*/  @!P0 NANOSLEEP.SYNCS 0x989680 ;  /* 0x009896800000895d */ /* 0x002fea0003900000 */
[----:B------:R-:W1:Y:S02]  /*23d30*/  @!P0 SYNCS.PHASECHK.TRANS64 P0, [R3+URZ], R0 ;  /* 0x00000000030085a7 */ /* 0x000e64000800007f */
[----:B-1----:R-:W-:Y:S05]  /*23d40*/  @!P0 BRA `(.L_x_567) ;  /* 0xfffffffc00f08947 */ /* 0x002fea000383ffff */
[----:B------:R-:W-:Y:S05]  /*23d50*/  BRA `(.L_x_577) ;  /* 0xfffffffc00287947 */ /* 0x000fea000383ffff */
.L_x_578:
[----:B------:R-:W-:-:S00]  /*23d60*/  BRA `(.L_x_578) ;  /* 0xfffffffc00fc7947 */ /* 0x000fc0000383ffff */
[----:B------:R-:W-:-:S00]  /*23d70*/  NOP ;  /* 0x0000000000007918 */ /* 0x000fc00000000000 */
        /* <DEDUP_REMOVED lines=8> */
.L_x_579:


//--------------------- .nv.global.init           --------------------------
	.section	.nv.global.init,"aw",@progbits
.nv.global.init:
	.type		$str$22,@object
	.size		$str$22,($str$23 - $str$22)
$str$22:
        /*0000*/ 	.byte	0x6b, 0x5f, 0x74, 0x69, 0x6c, 0x65, 0x5f, 0x63, 0x6f, 0x75, 0x6e, 0x74, 0x20, 0x3e, 0x3d, 0x20
        /*0010*/ 	.byte	0x31, 0x00
	.type		$str$23,@object
	.size		$str$23,(__unnamed_1 - $str$23)
$str$23:
        /*0012*/ 	.byte	0x2f, 0x74, 0x6d, 0x70, 0x2f, 0x63, 0x75, 0x74, 0x6c, 0x61, 0x73, 0x73, 0x5f, 0x73, 0x77, 0x65
        /*0022*/ 	.byte	0x65, 0x70, 0x5f, 0x73, 0x72, 0x63, 0x2f, 0x69, 0x6e, 0x63, 0x6c, 0x75, 0x64, 0x65, 0x2f, 0x63
        /*0032*/ 	.byte	0x75, 0x74, 0x6c, 0x61, 0x73, 0x73, 0x2f, 0x67, 0x65, 0x6d, 0x6d, 0x2f, 0x63, 0x6f, 0x6c, 0x6c
        /*0042*/ 	.byte	0x65, 0x63, 0x74, 0x69, 0x76, 0x65, 0x2f, 0x73, 0x6d, 0x39, 0x30, 0x5f, 0x6d, 0x6d, 0x61, 0x5f
        /*0052*/ 	.byte	0x74, 0x6d, 0x61, 0x5f, 0x67, 0x6d, 0x6d, 0x61, 0x5f, 0x73, 0x73, 0x5f, 0x77, 0x61, 0x72, 0x70
        /*0062*/ 	.byte	0x73, 0x70, 0x65, 0x63, 0x69, 0x61, 0x6c, 0x69, 0x7a, 0x65, 0x64, 0x2e, 0x68, 0x70, 0x70, 0x00
	.type		__unnamed_1,@object
	.size		__unnamed_1,(.L_0 - __unnamed_1)
__unnamed_1:
        /* <DEDUP_REMOVED lines=182> */
        /*0bd2*/ 	.byte	0x79, 0x5d, 0x00
.L_0:


//--------------------- .nv.shared._ZN7cutlass13device_kernelINS_4gemm6kernel13GemmUniversalIN4cute5tupleIJiiiiEEENS1_10collective13CollectiveMmaINS1_34MainloopSm90TmaGmmaWarpSpecializedILi3ENS5_IJNS4_1CILi2EEESB_NSA_ILi1EEEEEENS1_35KernelTmaWarpSpecializedCooperativeEEENS5_IJNSA_ILi256EEESG_NSA_ILi128EEEEEENS_6half_tENS5_IJlSC_lEEESJ_SK_NS4_8TiledMMAINS4_8MMA_AtomIJNS4_4SM904GMMA26MMA_64x256x16_F32F16F16_SSILNSO_5MajorE0ELSQ_0ELNSO_7ScaleInE1ELSR_1EEEEEENS4_6LayoutINS5_IJSB_SC_SC_EEENS5_IJSC_NSA_ILi0EEESW_EEEEENS5_IJNS4_10UnderscoreESZ_SZ_EEEEENS4_23SM90_TMA_LOAD_MULTICASTENS4_14ComposedLayoutINS4_7SwizzleILi3ELi4ELi3EEENS4_18smem_ptr_flag_bitsILi16EEENSU_INS5_IJNSA_ILi8EEENSA_ILi64EEEEEENS5_IJS19_SC_EEEEEEEvNS4_8identityES12_S1D_vS1E_EENS_8epilogue10collective6detail29Sm90TmaWarpSpecializedAdapterINS1H_15DefaultEpilogueISJ_SK_SK_NS1G_6thread17LinearCombinationISJ_Li1EffLNS1L_9ScaleType4KindE0ELNS_15FloatRoundStyleE2ESJ_EENS1_15EpilogueDefaultEEEEEvvEEEEvNT_6ParamsE --------------------------
	.section	.nv.shared._ZN7cutlass13device_kernelINS_4gemm6kernel13GemmUniversalIN4cute5tupleIJiiiiEEENS1_10collective13CollectiveMmaINS1_34MainloopSm90TmaGmmaWarpSpecializedILi3ENS5_IJNS4_1CILi2EEESB_NSA_ILi1EEEEEENS1_35KernelTmaWarpSpecializedCooperativeEEENS5_IJNSA_ILi256EEESG_NSA_ILi128EEEEEENS_6half_tENS5_IJlSC_lEEESJ_SK_NS4_8TiledMMAINS4_8MMA_AtomIJNS4_4SM904GMMA26MMA_64x256x16_F32F16F16_SSILNSO_5MajorE0ELSQ_0ELNSO_7ScaleInE1ELSR_1EEEEEENS4_6LayoutINS5_IJSB_SC_SC_EEENS5_IJSC_NSA_ILi0EEESW_EEEEENS5_IJNS4_10UnderscoreESZ_SZ_EEEEENS4_23SM90_TMA_LOAD_MULTICASTENS4_14ComposedLayoutINS4_7SwizzleILi3ELi4ELi3EEENS4_18smem_ptr_flag_bitsILi16EEENSU_INS5_IJNSA_ILi8EEENSA_ILi64EEEEEENS5_IJS19_SC_EEEEEEEvNS4_8identityES12_S1D_vS1E_EENS_8epilogue10collective6detail29Sm90TmaWarpSpecializedAdapterINS1H_15DefaultEpilogueISJ_SK_SK_NS1G_6thread17LinearCombinationISJ_Li1EffLNS1L_9ScaleType4KindE0ELNS_15FloatRoundStyleE2ESJ_EENS1_15EpilogueDefaultEEEEEvvEEEEvNT_6ParamsE,"aw",@nobits
	.sectionflags	@""
	.align	16
	.zero		1024


//--------------------- .nv.shared.reserved.0     --------------------------
	.section	.nv.shared.reserved.0,"aw",@nobits
	.weak		__nv_reservedSMEM_offset_0_alias
	.size		__nv_reservedSMEM_offset_0_alias, 0, 0
	.other		__nv_reservedSMEM_offset_0_alias,@"STO_CUDA_RESERVED_SHARED STV_DEFAULT"
__nv_reservedSMEM_offset_0_alias:
	.zero		0


//--------------------- .nv.global                --------------------------
	.section	.nv.global,"aw",@nobits
.nv.global:
	.type		_ZN39_INTERNAL_a9c526ec_4_k_cu_f2365961_35674cute1_E,@object
	.size		_ZN39_INTERNAL_a9c526ec_4_k_cu_f2365961_35674cute1_E,(_ZN39_INTERNAL_a9c526ec_4_k_cu_f2365961_35674cuda3std3__45__cpo6cbeginE - _ZN39_INTERNAL_a9c526ec_4_k_cu_f2365961_35674cute1_E)
_ZN39_INTERNAL_a9c526ec_4_k_cu_f2365961_35674cute1_E:
	.zero		1
	.type		_ZN39_INTERNAL_a9c526ec_4_k_cu_f2365961_35674cuda3std3__45__cpo6cbeginE,@object
	.size		_ZN39_INTERNAL_a9c526ec_4_k_cu_f2365961_35674cuda3std3__45__cpo6cbeginE,(_ZN39_INTERNAL_a9c526ec_4_k_cu_f2365961_35674cuda3std3__48in_placeE - _ZN39_INTERNAL_a9c526ec_4_k_cu_f2365961_35674cuda3std3__45__cpo6cbeginE)
_ZN39_INTERNAL_a9c526ec_4_k_cu_f2365961_35674cuda3std3__45__cpo6cbeginE:
	.zero		1
	.type		_ZN39_INTERNAL_a9c526ec_4_k_cu_f2365961_35674cuda3std3__48in_placeE,@object
	.size		_ZN39_INTERNAL_a9c526ec_4_k_cu_f2365961_35674cuda3std3__48in_placeE,(_ZN39_INTERNAL_a9c526ec_4_k_cu_f2365961_35674cuda3std6ranges3__45__cpo9iter_moveE - _ZN39_INTERNAL_a9c526ec_4_k_cu_f2365961_35674cuda3std3__48in_placeE)
_ZN39_INTERNAL_a9c526ec_4_k_cu_f2365961_35674cuda3std3__48in_placeE:
	.zero		1
	.type		_ZN39_INTERNAL_a9c526ec_4_k_cu_f2365961_35674cuda3std6ranges3__45__cpo9iter_moveE,@object
	.size		_ZN39_INTERNAL_a9c526ec_4_k_cu_f2365961_35674cuda3std6ranges3__45__cpo9iter_moveE,(_ZN39_INTERNAL_a9c526ec_4_k_cu_f2365961_35674cuda3std3__45__cpo5beginE - _ZN39_INTERNAL_a9c526ec_4_k_cu_f2365961_35674cuda3std6ranges3__45__cpo9iter_moveE)
_ZN39_INTERNAL_a9c526ec_4_k_cu_f2365961_35674cuda3std6ranges3__45__cpo9iter_moveE:
	.zero		1
	.type		_ZN39_INTERNAL_a9c526ec_4_k_cu_f2365961_35674cuda3std3__45__cpo5beginE,@object
	.size		_ZN39_INTERNAL_a9c526ec_4_k_cu_f2365961_35674cuda3std3__45__cpo5beginE,(_ZN39_INTERNAL_a9c526ec_4_k_cu_f2365961_35674cuda3std3__441_GLOBAL__N__a9c526ec_4_k_cu_f2365961_35676ignoreE - _ZN39_INTERNAL_a9c526ec_4_k_cu_f2365961_35674cuda3std3__45__cpo5beginE)
_ZN39_INTERNAL_a9c526ec_4_k_cu_f2365961_35674cuda3std3__45__cpo5beginE:
	.zero		1
	.type		_ZN39_INTERNAL_a9c526ec_4_k_cu_f2365961_35674cuda3std3__441_GLOBAL__N__a9c526ec_4_k_cu_f2365961_35676ignoreE,@object
	.size		_ZN39_INTERNAL_a9c526ec_4_k_cu_f2365961_35674cuda3std3__441_GLOBAL__N__a9c526ec_4_k_cu_f2365961_35676ignoreE,(_ZN39_INTERNAL_a9c526ec_4_k_cu_f2365961_35674cute7productE - _ZN39_INTERNAL_a9c526ec_4_k_cu_f2365961_35674cuda3std3__441_GLOBAL__N__a9c526ec_4_k_cu_f2365961_35676ignoreE)
_ZN39_INTERNAL_a9c526ec_4_k_cu_f2365961_35674cuda3std3__441_GLOBAL__N__a9c526ec_4_k_cu_f2365961_35676ignoreE:
	.zero		1
	.type		_ZN39_INTERNAL_a9c526ec_4_k_cu_f2365961_35674cute7productE,@object
	.size		_ZN39_INTERNAL_a9c526ec_4_k_cu_f2365961_35674cute7productE,(_ZN39_INTERNAL_a9c526ec_4_k_cu_f2365961_35674cuda3std3__45__cpo3endE - _ZN39_INTERNAL_a9c526ec_4_k_cu_f2365961_35674cute7productE)
_ZN39_INTERNAL_a9c526ec_4_k_cu_f2365961_35674cute7productE:
	.zero		1
	.type		_ZN39_INTERNAL_a9c526ec_4_k_cu_f2365961_35674cuda3std3__45__cpo3endE,@object
	.size		_ZN39_INTERNAL_a9c526ec_4_k_cu_f2365961_35674cuda3std3__45__cpo3endE,(_ZN39_INTERNAL_a9c526ec_4_k_cu_f2365961_35674cuda3std3__419piecewise_constructE - _ZN39_INTERNAL_a9c526ec_4_k_cu_f2365961_35674cuda3std3__45__cpo3endE)
_ZN39_INTERNAL_a9c526ec_4_k_cu_f2365961_35674cuda3std3__45__cpo3endE:
	.zero		1
	.type		_ZN39_INTERNAL_a9c526ec_4_k_cu_f2365961_35674cuda3std3__419piecewise_constructE,@object
	.size		_ZN39_INTERNAL_a9c526ec_4_k_cu_f2365961_35674cuda3std3__419piecewise_constructE,(_ZN39_INTERNAL_a9c526ec_4_k_cu_f2365961_35674cuda3std3__45__cpo4cendE - _ZN39_INTERNAL_a9c526ec_4_k_cu_f2365961_35674cuda3std3__419piecewise_constructE)
_ZN39_INTERNAL_a9c526ec_4_k_cu_f2365961_35674cuda3std3__419piecewise_constructE:
	.zero		1
	.type		_ZN39_INTERNAL_a9c526ec_4_k_cu_f2365961_35674cuda3std3__45__cpo4cendE,@object
	.size		_ZN39_INTERNAL_a9c526ec_4_k_cu_f2365961_35674cuda3std3__45__cpo4cendE,(_ZN39_INTERNAL_a9c526ec_4_k_cu_f2365961_35674cuda3std6ranges3__45__cpo4swapE - _ZN39_INTERNAL_a9c526ec_4_k_cu_f2365961_35674cuda3std3__45__cpo4cendE)
_ZN39_INTERNAL_a9c526ec_4_k_cu_f2365961_35674cuda3std3__45__cpo4cendE:
	.zero		1
	.type		_ZN39_INTERNAL_a9c526ec_4_k_cu_f2365961_35674cuda3std6ranges3__45__cpo4swapE,@object
	.size		_ZN39_INTERNAL_a9c526ec_4_k_cu_f2365961_35674cuda3std6ranges3__45__cpo4swapE,(.L_8 - _ZN39_INTERNAL_a9c526ec_4_k_cu_f2365961_35674cuda3std6ranges3__45__cpo4swapE)
_ZN39_INTERNAL_a9c526ec_4_k_cu_f2365961_35674cuda3std6ranges3__45__cpo4swapE:
	.zero		1
.L_8:


//--------------------- .nv.constant0._ZN7cutlass13device_kernelINS_4gemm6kernel13GemmUniversalIN4cute5tupleIJiiiiEEENS1_10collective13CollectiveMmaINS1_34MainloopSm90TmaGmmaWarpSpecializedILi3ENS5_IJNS4_1CILi2EEESB_NSA_ILi1EEEEEENS1_35KernelTmaWarpSpecializedCooperativeEEENS5_IJNSA_ILi256EEESG_NSA_ILi128EEEEEENS_6half_tENS5_IJlSC_lEEESJ_SK_NS4_8TiledMMAINS4_8MMA_AtomIJNS4_4SM904GMMA26MMA_64x256x16_F32F16F16_SSILNSO_5MajorE0ELSQ_0ELNSO_7ScaleInE1ELSR_1EEEEEENS4_6LayoutINS5_IJSB_SC_SC_EEENS5_IJSC_NSA_ILi0EEESW_EEEEENS5_IJNS4_10UnderscoreESZ_SZ_EEEEENS4_23SM90_TMA_LOAD_MULTICASTENS4_14ComposedLayoutINS4_7SwizzleILi3ELi4ELi3EEENS4_18smem_ptr_flag_bitsILi16EEENSU_INS5_IJNSA_ILi8EEENSA_ILi64EEEEEENS5_IJS19_SC_EEEEEEEvNS4_8identityES12_S1D_vS1E_EENS_8epilogue10collective6detail29Sm90TmaWarpSpecializedAdapterINS1H_15DefaultEpilogueISJ_SK_SK_NS1G_6thread17LinearCombinationISJ_Li1EffLNS1L_9ScaleType4KindE0ELNS_15FloatRoundStyleE2ESJ_EENS1_15EpilogueDefaultEEEEEvvEEEEvNT_6ParamsE --------------------------
	.section	.nv.constant0._ZN7cutlass13device_kernelINS_4gemm6kernel13GemmUniversalIN4cute5tupleIJiiiiEEENS1_10collective13CollectiveMmaINS1_34MainloopSm90TmaGmmaWarpSpecializedILi3ENS5_IJNS4_1CILi2EEESB_NSA_ILi1EEEEEENS1_35KernelTmaWarpSpecializedCooperativeEEENS5_IJNSA_ILi256EEESG_NSA_ILi128EEEEEENS_6half_tENS5_IJlSC_lEEESJ_SK_NS4_8TiledMMAINS4_8MMA_AtomIJNS4_4SM904GMMA26MMA_64x256x16_F32F16F16_SSILNSO_5MajorE0ELSQ_0ELNSO_7ScaleInE1ELSR_1EEEEEENS4_6LayoutINS5_IJSB_SC_SC_EEENS5_IJSC_NSA_ILi0EEESW_EEEEENS5_IJNS4_10UnderscoreESZ_SZ_EEEEENS4_23SM90_TMA_LOAD_MULTICASTENS4_14ComposedLayoutINS4_7SwizzleILi3ELi4ELi3EEENS4_18smem_ptr_flag_bitsILi16EEENSU_INS5_IJNSA_ILi8EEENSA_ILi64EEEEEENS5_IJS19_SC_EEEEEEEvNS4_8identityES12_S1D_vS1E_EENS_8epilogue10collective6detail29Sm90TmaWarpSpecializedAdapterINS1H_15DefaultEpilogueISJ_SK_SK_NS1G_6thread17LinearCombinationISJ_Li1EffLNS1L_9ScaleType4KindE0ELNS_15FloatRoundStyleE2ESJ_EENS1_15EpilogueDefaultEEEEEvvEEEEvNT_6ParamsE,"a",@progbits
	.sectionflags	@""
	.align	4
.nv.constant0._ZN7cutlass13device_kernelINS_4gemm6kernel13GemmUniversalIN4cute5tupleIJiiiiEEENS1_10collective13CollectiveMmaINS1_34MainloopSm90TmaGmmaWarpSpecializedILi3ENS5_IJNS4_1CILi2EEESB_NSA_ILi1EEEEEENS1_35KernelTmaWarpSpecializedCooperativeEEENS5_IJNSA_ILi256EEESG_NSA_ILi128EEEEEENS_6half_tENS5_IJlSC_lEEESJ_SK_NS4_8TiledMMAINS4_8MMA_AtomIJNS4_4SM904GMMA26MMA_64x256x16_F32F16F16_SSILNSO_5MajorE0ELSQ_0ELNSO_7ScaleInE1ELSR_1EEEEEENS4_6LayoutINS5_IJSB_SC_SC_EEENS5_IJSC_NSA_ILi0EEESW_EEEEENS5_IJNS4_10UnderscoreESZ_SZ_EEEEENS4_23SM90_TMA_LOAD_MULTICASTENS4_14ComposedLayoutINS4_7SwizzleILi3ELi4ELi3EEENS4_18smem_ptr_flag_bitsILi16EEENSU_INS5_IJNSA_ILi8EEENSA_ILi64EEEEEENS5_IJS19_SC_EEEEEEEvNS4_8identityES12_S1D_vS1E_EENS_8epilogue10collective6detail29Sm90TmaWarpSpecializedAdapterINS1H_15DefaultEpilogueISJ_SK_SK_NS1G_6thread17LinearCombinationISJ_Li1EffLNS1L_9ScaleType4KindE0ELNS_15FloatRoundStyleE2ESJ_EENS1_15EpilogueDefaultEEEEEvvEEEEvNT_6ParamsE:
	.zero		1664


//--------------------- SYMBOLS --------------------------

	.type		.nv.reservedSmem.offset0,@object
	.size		.nv.reservedSmem.offset0,0x4
	.type		__assertfail,@function
